// auto-generated by cutlass_sweep.gemm — config: {"arch": "sm_90", "cluster_m": 2, "cluster_n": 1, "dtype": "e4m3", "stages": 0, "tile_k": 128, "tile_m": 64, "tile_n": 64}
#include "cutlass/cutlass.h"
#include "cutlass/gemm/collective/collective_builder.hpp"
#include "cutlass/gemm/device/gemm_universal_adapter.h"
#include "cutlass/gemm/kernel/gemm_universal.hpp"
#include "cutlass/epilogue/collective/collective_builder.hpp"

using ElemA = cutlass::float_e4m3_t;
using ElemB = cutlass::float_e4m3_t;
using ElemCD = cutlass::float_e4m3_t;
using Acc  = float;
using TileShape    = cute::Shape<cute::_64, cute::_64, cute::_128>;
using ClusterShape = cute::Shape<cute::_2, cute::_1, cute::_1>;

using CollectiveEpilogue = typename cutlass::epilogue::collective::CollectiveBuilder<
    cutlass::arch::Sm90, cutlass::arch::OpClassTensorOp,
    TileShape, ClusterShape,
    cutlass::epilogue::collective::EpilogueTileAuto,
    Acc, Acc,
    ElemCD, cutlass::layout::RowMajor, 128 / cutlass::sizeof_bits<ElemCD>::value,
    ElemCD, cutlass::layout::RowMajor, 128 / cutlass::sizeof_bits<ElemCD>::value,
    cutlass::epilogue::collective::EpilogueScheduleAuto
  >::CollectiveOp;

using CollectiveMainloop = typename cutlass::gemm::collective::CollectiveBuilder<
    cutlass::arch::Sm90, cutlass::arch::OpClassTensorOp,
    ElemA, cutlass::layout::RowMajor, 128 / cutlass::sizeof_bits<ElemA>::value,
    ElemB, cutlass::layout::ColumnMajor, 128 / cutlass::sizeof_bits<ElemB>::value,
    Acc,
    TileShape, ClusterShape,
    cutlass::gemm::collective::StageCountAutoCarveout<static_cast<int>(sizeof(typename CollectiveEpilogue::SharedStorage))>,
    cutlass::gemm::collective::KernelScheduleAuto
  >::CollectiveOp;

using GemmKernel = cutlass::gemm::kernel::GemmUniversal<
    cute::Shape<int,int,int,int>,
    CollectiveMainloop,
    CollectiveEpilogue
>;
using Gemm = cutlass::gemm::device::GemmUniversalAdapter<GemmKernel>;

// Force the device kernel symbol into the cubin without needing a host main.
auto* _anchor = &cutlass::device_kernel<GemmKernel>;


// ===== COMPILED SASS (sm_90a) =====

	.target	sm_90a

	.elftype	@"ET_EXEC"


//--------------------- .note.nv.tkinfo           --------------------------
	.section	.note.nv.tkinfo,"",@"SHT_NOTE"
	.sectionflags	@"SHF_NOTE_NV_TKINFO"
	.tkinfo
        /*0018*/ 	.word	0x00000002
        /*0030*/ 	.string	""
        /*0030*/ 	.string	"ptxas"
        /*0030*/ 	.string	"Cuda compilation tools, release 13.0, V13.0.88"
        /*0030*/ 	.string	"Build cuda_13.0.r13.0/compiler.36424714_0"
        /*0030*/ 	.string	"-arch sm_90a -m 64 "



//--------------------- .note.nv.cuinfo           --------------------------
	.section	.note.nv.cuinfo,"",@"SHT_NOTE"
	.sectionflags	@"SHF_NOTE_NV_CUINFO"
        /*0018*/ 	.short	0x0002
        /*001a*/ 	.short	0x005a
        /*001c*/ 	.short	0x0082
	.zero		2


//--------------------- .nv.info                  --------------------------
	.section	.nv.info,"",@"SHT_CUDA_INFO"
	.align	4


	//----- nvinfo : EIATTR_REGCOUNT
	.align		4
        /*0000*/ 	.byte	0x04, 0x2f
        /*0002*/ 	.short	(.L_12 - .L_11)
	.align		4
.L_11:
        /*0004*/ 	.word	index@(_ZN7cutlass13device_kernelINS_4gemm6kernel13GemmUniversalIN4cute5tupleIJiiiiEEENS1_10collective13CollectiveMmaINS1_37MainloopSm90TmaGmmaWarpSpecializedFP8ILi14ENS5_IJNS4_1CILi2EEENSA_ILi1EEESC_EEENS1_32KernelTmaWarpSpecializedPingpongEEENS5_IJNSA_ILi64EEESG_NSA_ILi128EEEEEENS_12float_e4m3_tENS5_IJlSC_lEEESJ_SK_NS4_8TiledMMAINS4_8MMA_AtomIJNS4_4SM904GMMA30MMA_64x64x32_F32E4M3E4M3_SS_TNILNSO_7ScaleInE1ELSQ_1EEEEEENS4_6LayoutINS5_IJSC_SC_SC_EEENS5_IJNSA_ILi0EEESV_SV_EEEEENS5_IJNS4_10UnderscoreESY_SY_EEEEENS4_13SM90_TMA_LOADENS4_14ComposedLayoutINS4_7SwizzleILi3ELi4ELi3EEENS4_18smem_ptr_flag_bitsILi8EEENST_INS5_IJNSA_ILi8EEESH_EEENS5_IJSH_SC_EEEEEEEvNS4_8identityENS4_23SM90_TMA_LOAD_MULTICASTES1B_vS1C_EENS_8epilogue10collective6detail29Sm90TmaWarpSpecializedAdapterINS1G_15DefaultEpilogueISJ_SK_SK_NS1F_6thread17LinearCombinationISJ_Li1EffLNS1K_9ScaleType4KindE0ELNS_15FloatRoundStyleE2ESJ_EENS1_15EpilogueDefaultEEEEEvvEEEEvNT_6ParamsE)
        /*0008*/ 	.word	0x000000a8


	//----- nvinfo : EIATTR_FRAME_SIZE
	.align		4
.L_12:
        /*000c*/ 	.byte	0x04, 0x11
        /*000e*/ 	.short	(.L_14 - .L_13)
	.align		4
.L_13:
        /*0010*/ 	.word	index@(_ZN7cutlass13device_kernelINS_4gemm6kernel13GemmUniversalIN4cute5tupleIJiiiiEEENS1_10collective13CollectiveMmaINS1_37MainloopSm90TmaGmmaWarpSpecializedFP8ILi14ENS5_IJNS4_1CILi2EEENSA_ILi1EEESC_EEENS1_32KernelTmaWarpSpecializedPingpongEEENS5_IJNSA_ILi64EEESG_NSA_ILi128EEEEEENS_12float_e4m3_tENS5_IJlSC_lEEESJ_SK_NS4_8TiledMMAINS4_8MMA_AtomIJNS4_4SM904GMMA30MMA_64x64x32_F32E4M3E4M3_SS_TNILNSO_7ScaleInE1ELSQ_1EEEEEENS4_6LayoutINS5_IJSC_SC_SC_EEENS5_IJNSA_ILi0EEESV_SV_EEEEENS5_IJNS4_10UnderscoreESY_SY_EEEEENS4_13SM90_TMA_LOADENS4_14ComposedLayoutINS4_7SwizzleILi3ELi4ELi3EEENS4_18smem_ptr_flag_bitsILi8EEENST_INS5_IJNSA_ILi8EEESH_EEENS5_IJSH_SC_EEEEEEEvNS4_8identityENS4_23SM90_TMA_LOAD_MULTICASTES1B_vS1C_EENS_8epilogue10collective6detail29Sm90TmaWarpSpecializedAdapterINS1G_15DefaultEpilogueISJ_SK_SK_NS1F_6thread17LinearCombinationISJ_Li1EffLNS1K_9ScaleType4KindE0ELNS_15FloatRoundStyleE2ESJ_EENS1_15EpilogueDefaultEEEEEvvEEEEvNT_6ParamsE)
        /*0014*/ 	.word	0x00000000


	//----- nvinfo : EIATTR_MIN_STACK_SIZE
	.align		4
.L_14:
        /*0018*/ 	.byte	0x04, 0x12
        /*001a*/ 	.short	(.L_16 - .L_15)
	.align		4
.L_15:
        /*001c*/ 	.word	index@(_ZN7cutlass13device_kernelINS_4gemm6kernel13GemmUniversalIN4cute5tupleIJiiiiEEENS1_10collective13CollectiveMmaINS1_37MainloopSm90TmaGmmaWarpSpecializedFP8ILi14ENS5_IJNS4_1CILi2EEENSA_ILi1EEESC_EEENS1_32KernelTmaWarpSpecializedPingpongEEENS5_IJNSA_ILi64EEESG_NSA_ILi128EEEEEENS_12float_e4m3_tENS5_IJlSC_lEEESJ_SK_NS4_8TiledMMAINS4_8MMA_AtomIJNS4_4SM904GMMA30MMA_64x64x32_F32E4M3E4M3_SS_TNILNSO_7ScaleInE1ELSQ_1EEEEEENS4_6LayoutINS5_IJSC_SC_SC_EEENS5_IJNSA_ILi0EEESV_SV_EEEEENS5_IJNS4_10UnderscoreESY_SY_EEEEENS4_13SM90_TMA_LOADENS4_14ComposedLayoutINS4_7SwizzleILi3ELi4ELi3EEENS4_18smem_ptr_flag_bitsILi8EEENST_INS5_IJNSA_ILi8EEESH_EEENS5_IJSH_SC_EEEEEEEvNS4_8identityENS4_23SM90_TMA_LOAD_MULTICASTES1B_vS1C_EENS_8epilogue10collective6detail29Sm90TmaWarpSpecializedAdapterINS1G_15DefaultEpilogueISJ_SK_SK_NS1F_6thread17LinearCombinationISJ_Li1EffLNS1K_9ScaleType4KindE0ELNS_15FloatRoundStyleE2ESJ_EENS1_15EpilogueDefaultEEEEEvvEEEEvNT_6ParamsE)
        /*0020*/ 	.word	0x00000000
.L_16:


//--------------------- .nv.compat                --------------------------
	.section	.nv.compat,"",@"SHT_CUDA_COMPAT_INFO"
	.align	4
        /*0000*/ 	.byte	0x02, 0x09, 0x01, 0x00, 0x02, 0x02, 0x04, 0x00, 0x02, 0x05, 0x05, 0x00, 0x03, 0x07, 0x01, 0x01
        /*0010*/ 	.byte	0x02, 0x03, 0x01, 0x00, 0x02, 0x06, 0x01, 0x00, 0x04, 0x0b, 0x08, 0x00, 0x00, 0x00, 0x00, 0x00
        /*0020*/ 	.byte	0x00, 0x00, 0x00, 0x00


//--------------------- .nv.info._ZN7cutlass13device_kernelINS_4gemm6kernel13GemmUniversalIN4cute5tupleIJiiiiEEENS1_10collective13CollectiveMmaINS1_37MainloopSm90TmaGmmaWarpSpecializedFP8ILi14ENS5_IJNS4_1CILi2EEENSA_ILi1EEESC_EEENS1_32KernelTmaWarpSpecializedPingpongEEENS5_IJNSA_ILi64EEESG_NSA_ILi128EEEEEENS_12float_e4m3_tENS5_IJlSC_lEEESJ_SK_NS4_8TiledMMAINS4_8MMA_AtomIJNS4_4SM904GMMA30MMA_64x64x32_F32E4M3E4M3_SS_TNILNSO_7ScaleInE1ELSQ_1EEEEEENS4_6LayoutINS5_IJSC_SC_SC_EEENS5_IJNSA_ILi0EEESV_SV_EEEEENS5_IJNS4_10UnderscoreESY_SY_EEEEENS4_13SM90_TMA_LOADENS4_14ComposedLayoutINS4_7SwizzleILi3ELi4ELi3EEENS4_18smem_ptr_flag_bitsILi8EEENST_INS5_IJNSA_ILi8EEESH_EEENS5_IJSH_SC_EEEEEEEvNS4_8identityENS4_23SM90_TMA_LOAD_MULTICASTES1B_vS1C_EENS_8epilogue10collective6detail29Sm90TmaWarpSpecializedAdapterINS1G_15DefaultEpilogueISJ_SK_SK_NS1F_6thread17LinearCombinationISJ_Li1EffLNS1K_9ScaleType4KindE0ELNS_15FloatRoundStyleE2ESJ_EENS1_15EpilogueDefaultEEEEEvvEEEEvNT_6ParamsE --------------------------
	.section	.nv.info._ZN7cutlass13device_kernelINS_4gemm6kernel13GemmUniversalIN4cute5tupleIJiiiiEEENS1_10collective13CollectiveMmaINS1_37MainloopSm90TmaGmmaWarpSpecializedFP8ILi14ENS5_IJNS4_1CILi2EEENSA_ILi1EEESC_EEENS1_32KernelTmaWarpSpecializedPingpongEEENS5_IJNSA_ILi64EEESG_NSA_ILi128EEEEEENS_12float_e4m3_tENS5_IJlSC_lEEESJ_SK_NS4_8TiledMMAINS4_8MMA_AtomIJNS4_4SM904GMMA30MMA_64x64x32_F32E4M3E4M3_SS_TNILNSO_7ScaleInE1ELSQ_1EEEEEENS4_6LayoutINS5_IJSC_SC_SC_EEENS5_IJNSA_ILi0EEESV_SV_EEEEENS5_IJNS4_10UnderscoreESY_SY_EEEEENS4_13SM90_TMA_LOADENS4_14ComposedLayoutINS4_7SwizzleILi3ELi4ELi3EEENS4_18smem_ptr_flag_bitsILi8EEENST_INS5_IJNSA_ILi8EEESH_EEENS5_IJSH_SC_EEEEEEEvNS4_8identityENS4_23SM90_TMA_LOAD_MULTICASTES1B_vS1C_EENS_8epilogue10collective6detail29Sm90TmaWarpSpecializedAdapterINS1G_15DefaultEpilogueISJ_SK_SK_NS1F_6thread17LinearCombinationISJ_Li1EffLNS1K_9ScaleType4KindE0ELNS_15FloatRoundStyleE2ESJ_EENS1_15EpilogueDefaultEEEEEvvEEEEvNT_6ParamsE,"",@"SHT_CUDA_INFO"
	.sectionflags	@""
	.align	4


	//----- nvinfo : EIATTR_CUDA_API_VERSION
	.align		4
        /*0000*/ 	.byte	0x04, 0x37
        /*0002*/ 	.short	(.L_18 - .L_17)
.L_17:
        /*0004*/ 	.word	0x00000082


	//----- nvinfo : EIATTR_KPARAM_INFO
	.align		4
.L_18:
        /*0008*/ 	.byte	0x04, 0x17
        /*000a*/ 	.short	(.L_20 - .L_19)
.L_19:
        /*000c*/ 	.word	0x00000000
        /*0010*/ 	.short	0x0000
        /*0012*/ 	.short	0x0070
        /*0014*/ 	.byte	0x00, 0xf0, 0x01, 0x10


	//----- nvinfo : EIATTR_SPARSE_MMA_MASK
	.align		4
.L_20:
        /*0018*/ 	.byte	0x03, 0x50
        /*001a*/ 	.short	0x0000


	//----- nvinfo : EIATTR_MAXREG_COUNT
	.align		4
        /*001c*/ 	.byte	0x03, 0x1b
        /*001e*/ 	.short	0x00a8


	//----- nvinfo : EIATTR_NUM_BARRIERS
	.align		4
        /*0020*/ 	.byte	0x02, 0x4c
        /*0022*/ 	.byte	0x01
	.zero		1


	//----- nvinfo : EIATTR_MERCURY_ISA_VERSION
	.align		4
        /*0024*/ 	.byte	0x03, 0x5f
        /*0026*/ 	.short	0x0101


	//----- nvinfo : EIATTR_INT_WARP_WIDE_INSTR_OFFSETS
	.align		4
        /*0028*/ 	.byte	0x04, 0x31
        /*002a*/ 	.short	(.L_22 - .L_21)


	//   ....[0]....
.L_21:
        /*002c*/ 	.word	0x00000620


	//   ....[1]....
        /*0030*/ 	.word	0x00000660


	//   ....[2]....
        /*0034*/ 	.word	0x000006a0


	//   ....[3]....
        /*0038*/ 	.word	0x00000740


	//   ....[4]....
        /*003c*/ 	.word	0x00000760


	//   ....[5]....
        /*0040*/ 	.word	0x000007c0


	//   ....[6]....
        /*0044*/ 	.word	0x000008b0


	//   ....[7]....
        /*0048*/ 	.word	0x00000900


	//----- nvinfo : EIATTR_COOP_GROUP_MASK_REGIDS
	.align		4
.L_22:
        /*004c*/ 	.byte	0x04, 0x29
        /*004e*/ 	.short	(.L_24 - .L_23)


	//   ....[0]....
.L_23:
        /*0050*/ 	.word	0xffffffff


	//   ....[1]....
        /*0054*/ 	.word	0xffffffff


	//   ....[2]....
        /*0058*/ 	.word	0xffffffff


	//   ....[3]....
        /*005c*/ 	.word	0xffffffff


	//   ....[4]....
        /*0060*/ 	.word	0xffffffff


	//   ....[5]....
        /*0064*/ 	.word	0xffffffff


	//   ....[6]....
        /*0068*/ 	.word	0xffffffff


	//----- nvinfo : EIATTR_COOP_GROUP_INSTR_OFFSETS
	.align		4
.L_24:
        /*006c*/ 	.byte	0x04, 0x28
        /*006e*/ 	.short	(.L_26 - .L_25)


	//   ....[0]....
.L_25:
        /*0070*/ 	.word	0x00000060


	//   ....[1]....
        /*0074*/ 	.word	0x00000070


	//   ....[2]....
        /*0078*/ 	.word	0x00000130


	//   ....[3]....
        /*007c*/ 	.word	0x00000430


	//   ....[4]....
        /*0080*/ 	.word	0x00000470


	//   ....[5]....
        /*0084*/ 	.word	0x000004f0


	//   ....[6]....
        /*0088*/ 	.word	0x00000ac0


	//----- nvinfo : EIATTR_REG_RECONFIG
	.align		4
.L_26:
        /*008c*/ 	.byte	0x01, 0x54
	.zero		2


	//----- nvinfo : EIATTR_MBARRIER_INSTR_OFFSETS
	.align		4
        /*0090*/ 	.byte	0x04, 0x39
        /*0092*/ 	.short	(.L_28 - .L_27)


	//   ....[0]....
.L_27:
        /*0094*/ 	.word	0x00000250
        /*0098*/ 	.word	0x000000ff
        /*009c*/ 	.word	0x00000000
        /*00a0*/ 	.short	0x0100
        /*00a2*/ 	.byte	0x08
	.zero		1


	//   ....[1]....
        /*00a4*/ 	.word	0x00000260
        /*00a8*/ 	.word	0x000000ff
        /*00ac*/ 	.word	0x00000070
        /*00b0*/ 	.short	0x0100
        /*00b2*/ 	.byte	0x08
	.zero		1


	//   ....[2]....
        /*00b4*/ 	.word	0x00000270
        /*00b8*/ 	.word	0x000000ff
        /*00bc*/ 	.word	0x00000008
        /*00c0*/ 	.short	0x0100
        /*00c2*/ 	.byte	0x08
	.zero		1


	//   ....[3]....
        /*00c4*/ 	.word	0x00000280
        /*00c8*/ 	.word	0x000000ff
        /*00cc*/ 	.word	0x00000078
        /*00d0*/ 	.short	0x0100
        /*00d2*/ 	.byte	0x08
	.zero		1


	//   ....[4]....
        /*00d4*/ 	.word	0x00000290
        /*00d8*/ 	.word	0x000000ff
        /*00dc*/ 	.word	0x00000010
        /*00e0*/ 	.short	0x0100
        /*00e2*/ 	.byte	0x08
	.zero		1


	//   ....[5]....
        /*00e4*/ 	.word	0x000002a0
        /*00e8*/ 	.word	0x000000ff
        /*00ec*/ 	.word	0x00000080
        /*00f0*/ 	.short	0x0100
        /*00f2*/ 	.byte	0x08
	.zero		1


	//   ....[6]....
        /*00f4*/ 	.word	0x000002b0
        /*00f8*/ 	.word	0x000000ff
        /*00fc*/ 	.word	0x00000018
        /*0100*/ 	.short	0x0100
        /*0102*/ 	.byte	0x08
	.zero		1


	//   ....[7]....
        /*0104*/ 	.word	0x000002c0
        /*0108*/ 	.word	0x000000ff
        /*010c*/ 	.word	0x00000088
        /*0110*/ 	.short	0x0100
        /*0112*/ 	.byte	0x08
	.zero		1


	//   ....[8]....
        /*0114*/ 	.word	0x000002d0
        /*0118*/ 	.word	0x000000ff
        /*011c*/ 	.word	0x00000020
        /*0120*/ 	.short	0x0100
        /*0122*/ 	.byte	0x08
	.zero		1


	//   ....[9]....
        /*0124*/ 	.word	0x000002e0
        /*0128*/ 	.word	0x000000ff
        /*012c*/ 	.word	0x00000090
        /*0130*/ 	.short	0x0100
        /*0132*/ 	.byte	0x08
	.zero		1


	//   ....[10]....
        /*0134*/ 	.word	0x000002f0
        /*0138*/ 	.word	0x000000ff
        /*013c*/ 	.word	0x00000028
        /*0140*/ 	.short	0x0100
        /*0142*/ 	.byte	0x08
	.zero		1


	//   ....[11]....
        /*0144*/ 	.word	0x00000300
        /*0148*/ 	.word	0x000000ff
        /*014c*/ 	.word	0x00000098
        /*0150*/ 	.short	0x0100
        /*0152*/ 	.byte	0x08
	.zero		1


	//   ....[12]....
        /*0154*/ 	.word	0x00000310
        /*0158*/ 	.word	0x000000ff
        /*015c*/ 	.word	0x00000030
        /*0160*/ 	.short	0x0100
        /*0162*/ 	.byte	0x08
	.zero		1


	//   ....[13]....
        /*0164*/ 	.word	0x00000320
        /*0168*/ 	.word	0x000000ff
        /*016c*/ 	.word	0x000000a0
        /*0170*/ 	.short	0x0100
        /*0172*/ 	.byte	0x08
	.zero		1


	//   ....[14]....
        /*0174*/ 	.word	0x00000330
        /*0178*/ 	.word	0x000000ff
        /*017c*/ 	.word	0x00000038
        /*0180*/ 	.short	0x0100
        /*0182*/ 	.byte	0x08
	.zero		1


	//   ....[15]....
        /*0184*/ 	.word	0x00000340
        /*0188*/ 	.word	0x000000ff
        /*018c*/ 	.word	0x000000a8
        /*0190*/ 	.short	0x0100
        /*0192*/ 	.byte	0x08
	.zero		1


	//   ....[16]....
        /*0194*/ 	.word	0x00000350
        /*0198*/ 	.word	0x000000ff
        /*019c*/ 	.word	0x00000040
        /*01a0*/ 	.short	0x0100
        /*01a2*/ 	.byte	0x08
	.zero		1


	//   ....[17]....
        /*01a4*/ 	.word	0x00000360
        /*01a8*/ 	.word	0x000000ff
        /*01ac*/ 	.word	0x000000b0
        /*01b0*/ 	.short	0x0100
        /*01b2*/ 	.byte	0x08
	.zero		1


	//   ....[18]....
        /*01b4*/ 	.word	0x00000370
        /*01b8*/ 	.word	0x000000ff
        /*01bc*/ 	.word	0x00000048
        /*01c0*/ 	.short	0x0100
        /*01c2*/ 	.byte	0x08
	.zero		1


	//   ....[19]....
        /*01c4*/ 	.word	0x00000380
        /*01c8*/ 	.word	0x000000ff
        /*01cc*/ 	.word	0x000000b8
        /*01d0*/ 	.short	0x0100
        /*01d2*/ 	.byte	0x08
	.zero		1


	//   ....[20]....
        /*01d4*/ 	.word	0x00000390
        /*01d8*/ 	.word	0x000000ff
        /*01dc*/ 	.word	0x00000050
        /*01e0*/ 	.short	0x0100
        /*01e2*/ 	.byte	0x08
	.zero		1


	//   ....[21]....
        /*01e4*/ 	.word	0x000003a0
        /*01e8*/ 	.word	0x000000ff
        /*01ec*/ 	.word	0x000000c0
        /*01f0*/ 	.short	0x0100
        /*01f2*/ 	.byte	0x08
	.zero		1


	//   ....[22]....
        /*01f4*/ 	.word	0x000003b0
        /*01f8*/ 	.word	0x000000ff
        /*01fc*/ 	.word	0x00000058
        /*0200*/ 	.short	0x0100
        /*0202*/ 	.byte	0x08
	.zero		1


	//   ....[23]....
        /*0204*/ 	.word	0x000003c0
        /*0208*/ 	.word	0x000000ff
        /*020c*/ 	.word	0x000000c8
        /*0210*/ 	.short	0x0100
        /*0212*/ 	.byte	0x08
	.zero		1


	//   ....[24]....
        /*0214*/ 	.word	0x000003d0
        /*0218*/ 	.word	0x000000ff
        /*021c*/ 	.word	0x00000060
        /*0220*/ 	.short	0x0100
        /*0222*/ 	.byte	0x08
	.zero		1


	//   ....[25]....
        /*0224*/ 	.word	0x000003e0
        /*0228*/ 	.word	0x000000ff
        /*022c*/ 	.word	0x000000d0
        /*0230*/ 	.short	0x0100
        /*0232*/ 	.byte	0x08
	.zero		1


	//   ....[26]....
        /*0234*/ 	.word	0x000003f0
        /*0238*/ 	.word	0x000000ff
        /*023c*/ 	.word	0x00000068
        /*0240*/ 	.short	0x0100
        /*0242*/ 	.byte	0x08
	.zero		1


	//   ....[27]....
        /*0244*/ 	.word	0x00000400
        /*0248*/ 	.word	0x000000ff
        /*024c*/ 	.word	0x000000d8
        /*0250*/ 	.short	0x0100
        /*0252*/ 	.byte	0x08
	.zero		1


	//   ....[28]....
        /*0254*/ 	.word	0x00000930
        /*0258*/ 	.word	0x000000ff
        /*025c*/ 	.word	0x00000110
        /*0260*/ 	.short	0x0100
        /*0262*/ 	.byte	0x08
	.zero		1


	//   ....[29]....
        /*0264*/ 	.word	0x000009d0
        /*0268*/ 	.word	0x000000ff
        /*026c*/ 	.word	0x00000118
        /*0270*/ 	.short	0x0100
        /*0272*/ 	.byte	0x08
	.zero		1


	//   ....[30]....
        /*0274*/ 	.word	0x00000a40
        /*0278*/ 	.word	0x000000ff
        /*027c*/ 	.word	0x000000f0
        /*0280*/ 	.short	0x0100
        /*0282*/ 	.byte	0x09
	.zero		1


	//   ....[31]....
        /*0284*/ 	.word	0x00000a50
        /*0288*/ 	.word	0x000000ff
        /*028c*/ 	.word	0x000000f8
        /*0290*/ 	.short	0x0100
        /*0292*/ 	.byte	0x09
	.zero		1


	//   ....[32]....
        /*0294*/ 	.word	0x00000a60
        /*0298*/ 	.word	0x000000ff
        /*029c*/ 	.word	0x00000100
        /*02a0*/ 	.short	0x0100
        /*02a2*/ 	.byte	0x09
	.zero		1


	//   ....[33]....
        /*02a4*/ 	.word	0x00000a70
        /*02a8*/ 	.word	0x000000ff
        /*02ac*/ 	.word	0x00000108
        /*02b0*/ 	.short	0x0100
        /*02b2*/ 	.byte	0x09
	.zero		1


	//   ....[34]....
        /*02b4*/ 	.word	0x00001860
        /*02b8*/ 	.word	0x000000ff
        /*02bc*/ 	.word	0xfffffff8
        /*02c0*/ 	.short	0x010a
        /*02c2*/ 	.byte	0x0b
	.zero		1


	//   ....[35]....
        /*02c4*/ 	.word	0x00001b30
        /*02c8*/ 	.word	0x000000ff
        /*02cc*/ 	.word	0x00000000
        /*02d0*/ 	.short	0x010a
        /*02d2*/ 	.byte	0x06
	.zero		1


	//   ....[36]....
        /*02d4*/ 	.word	0x00001b70
        /*02d8*/ 	.word	0x000000ff
        /*02dc*/ 	.word	0x00000000
        /*02e0*/ 	.short	0x010a
        /*02e2*/ 	.byte	0x06
	.zero		1


	//   ....[37]....
        /*02e4*/ 	.word	0x000021a0
        /*02e8*/ 	.word	0x000000ff
        /*02ec*/ 	.word	0x00000000
        /*02f0*/ 	.short	0x010a
        /*02f2*/ 	.byte	0x10
	.zero		1


	//   ....[38]....
        /*02f4*/ 	.word	0x000021e0
        /*02f8*/ 	.word	0x000000ff
        /*02fc*/ 	.word	0x00000000
        /*0300*/ 	.short	0x010a
        /*0302*/ 	.byte	0x10
	.zero		1


	//   ....[39]....
        /*0304*/ 	.word	0x00002680
        /*0308*/ 	.word	0x00000013
        /*030c*/ 	.word	0x00000000
        /*0310*/ 	.short	0x0101
        /*0312*/ 	.byte	0x3f
	.zero		1


	//   ....[40]....
        /*0314*/ 	.word	0x00002a00
        /*0318*/ 	.word	0x00000011
        /*031c*/ 	.word	0x00000000
        /*0320*/ 	.short	0x0101
        /*0322*/ 	.byte	0x17
	.zero		1


	//   ....[41]....
        /*0324*/ 	.word	0x00002b30
        /*0328*/ 	.word	0x00000010
        /*032c*/ 	.word	0x00000000
        /*0330*/ 	.short	0x0101
        /*0332*/ 	.byte	0x3f
	.zero		1


	//   ....[42]....
        /*0334*/ 	.word	0x00002bf0
        /*0338*/ 	.word	0x000000ff
        /*033c*/ 	.word	0x00000008
        /*0340*/ 	.short	0x010a
        /*0342*/ 	.byte	0x0b
	.zero		1


	//   ....[43]....
        /*0344*/ 	.word	0x00005460
        /*0348*/ 	.word	0x00000004
        /*034c*/ 	.word	0x00000000
        /*0350*/ 	.short	0x0101
        /*0352*/ 	.byte	0x17
	.zero		1


	//   ....[44]....
        /*0354*/ 	.word	0x00005d80
        /*0358*/ 	.word	0x00000013
        /*035c*/ 	.word	0x00000070
        /*0360*/ 	.short	0x010a
        /*0362*/ 	.byte	0x3f
	.zero		1


	//   ....[45]....
        /*0364*/ 	.word	0x00006110
        /*0368*/ 	.word	0x0000000a
        /*036c*/ 	.word	0x00000118
        /*0370*/ 	.short	0x0101
        /*0372*/ 	.byte	0x3f
	.zero		1


	//   ....[46]....
        /*0374*/ 	.word	0x00006870
        /*0378*/ 	.word	0x00000005
        /*037c*/ 	.word	0x00000000
        /*0380*/ 	.short	0x010a
        /*0382*/ 	.byte	0x3f
	.zero		1


	//   ....[47]....
        /*0384*/ 	.word	0x000068f0
        /*0388*/ 	.word	0x00000007
        /*038c*/ 	.word	0x00000000
        /*0390*/ 	.short	0x010a
        /*0392*/ 	.byte	0x3f
	.zero		1


	//   ....[48]....
        /*0394*/ 	.word	0x00006980
        /*0398*/ 	.word	0x00000006
        /*039c*/ 	.word	0x00000000
        /*03a0*/ 	.short	0x010a
        /*03a2*/ 	.byte	0x3f
	.zero		1


	//   ....[49]....
        /*03a4*/ 	.word	0x00006a10
        /*03a8*/ 	.word	0x00000009
        /*03ac*/ 	.word	0x00000000
        /*03b0*/ 	.short	0x010a
        /*03b2*/ 	.byte	0x3f
	.zero		1


	//   ....[50]....
        /*03b4*/ 	.word	0x00006aa0
        /*03b8*/ 	.word	0x00000006
        /*03bc*/ 	.word	0x00000000
        /*03c0*/ 	.short	0x010a
        /*03c2*/ 	.byte	0x3f
	.zero		1


	//   ....[51]....
        /*03c4*/ 	.word	0x00006b30
        /*03c8*/ 	.word	0x00000009
        /*03cc*/ 	.word	0x00000000
        /*03d0*/ 	.short	0x010a
        /*03d2*/ 	.byte	0x3f
	.zero		1


	//   ....[52]....
        /*03d4*/ 	.word	0x00006bc0
        /*03d8*/ 	.word	0x00000006
        /*03dc*/ 	.word	0x00000000
        /*03e0*/ 	.short	0x010a
        /*03e2*/ 	.byte	0x3f
	.zero		1


	//   ....[53]....
        /*03e4*/ 	.word	0x00006c50
        /*03e8*/ 	.word	0x00000009
        /*03ec*/ 	.word	0x00000000
        /*03f0*/ 	.short	0x010a
        /*03f2*/ 	.byte	0x3f
	.zero		1


	//   ....[54]....
        /*03f4*/ 	.word	0x00006ce0
        /*03f8*/ 	.word	0x00000006
        /*03fc*/ 	.word	0x00000000
        /*0400*/ 	.short	0x010a
        /*0402*/ 	.byte	0x3f
	.zero		1


	//   ....[55]....
        /*0404*/ 	.word	0x00006d70
        /*0408*/ 	.word	0x00000009
        /*040c*/ 	.word	0x00000000
        /*0410*/ 	.short	0x010a
        /*0412*/ 	.byte	0x3f
	.zero		1


	//   ....[56]....
        /*0414*/ 	.word	0x00006e00
        /*0418*/ 	.word	0x00000006
        /*041c*/ 	.word	0x00000000
        /*0420*/ 	.short	0x010a
        /*0422*/ 	.byte	0x3f
	.zero		1


	//   ....[57]....
        /*0424*/ 	.word	0x00006e90
        /*0428*/ 	.word	0x00000009
        /*042c*/ 	.word	0x00000000
        /*0430*/ 	.short	0x010a
        /*0432*/ 	.byte	0x3f
	.zero		1


	//   ....[58]....
        /*0434*/ 	.word	0x00006f20
        /*0438*/ 	.word	0x00000006
        /*043c*/ 	.word	0x00000000
        /*0440*/ 	.short	0x010a
        /*0442*/ 	.byte	0x3f
	.zero		1


	//   ....[59]....
        /*0444*/ 	.word	0x00006fb0
        /*0448*/ 	.word	0x00000003
        /*044c*/ 	.word	0x00000000
        /*0450*/ 	.short	0x010a
        /*0452*/ 	.byte	0x3f
	.zero		1


	//   ....[60]....
        /*0454*/ 	.word	0x00007020
        /*0458*/ 	.word	0x00000011
        /*045c*/ 	.word	0xfffffff8
        /*0460*/ 	.short	0x010a
        /*0462*/ 	.byte	0x3f
	.zero		1


	//   ....[61]....
        /*0464*/ 	.word	0x00007080
        /*0468*/ 	.word	0x00000011
        /*046c*/ 	.word	0x00000000
        /*0470*/ 	.short	0x010a
        /*0472*/ 	.byte	0x3f
	.zero		1


	//   ....[62]....
        /*0474*/ 	.word	0x000070e0
        /*0478*/ 	.word	0x00000013
        /*047c*/ 	.word	0x00000000
        /*0480*/ 	.short	0x010a
        /*0482*/ 	.byte	0x3f
	.zero		1


	//   ....[63]....
        /*0484*/ 	.word	0x00007140
        /*0488*/ 	.word	0x00000011
        /*048c*/ 	.word	0x00000008
        /*0490*/ 	.short	0x010a
        /*0492*/ 	.byte	0x3f
	.zero		1


	//   ....[64]....
        /*0494*/ 	.word	0x00007210
        /*0498*/ 	.word	0x00000013
        /*049c*/ 	.word	0x00000070
        /*04a0*/ 	.short	0x010a
        /*04a2*/ 	.byte	0x3f
	.zero		1


	//   ....[65]....
        /*04a4*/ 	.word	0x000072f0
        /*04a8*/ 	.word	0x00000005
        /*04ac*/ 	.word	0x00000000
        /*04b0*/ 	.short	0x010a
        /*04b2*/ 	.byte	0x3f
	.zero		1


	//   ....[66]....
        /*04b4*/ 	.word	0x00007340
        /*04b8*/ 	.word	0x00000007
        /*04bc*/ 	.word	0x00000000
        /*04c0*/ 	.short	0x010a
        /*04c2*/ 	.byte	0x3f
	.zero		1


	//   ....[67]....
        /*04c4*/ 	.word	0x00007390
        /*04c8*/ 	.word	0x00000006
        /*04cc*/ 	.word	0x00000000
        /*04d0*/ 	.short	0x010a
        /*04d2*/ 	.byte	0x3f
	.zero		1


	//   ....[68]....
        /*04d4*/ 	.word	0x000073e0
        /*04d8*/ 	.word	0x00000009
        /*04dc*/ 	.word	0x00000000
        /*04e0*/ 	.short	0x010a
        /*04e2*/ 	.byte	0x3f
	.zero		1


	//   ....[69]....
        /*04e4*/ 	.word	0x00007430
        /*04e8*/ 	.word	0x00000006
        /*04ec*/ 	.word	0x00000000
        /*04f0*/ 	.short	0x010a
        /*04f2*/ 	.byte	0x3f
	.zero		1


	//   ....[70]....
        /*04f4*/ 	.word	0x00007480
        /*04f8*/ 	.word	0x00000009
        /*04fc*/ 	.word	0x00000000
        /*0500*/ 	.short	0x010a
        /*0502*/ 	.byte	0x3f
	.zero		1


	//   ....[71]....
        /*0504*/ 	.word	0x000074d0
        /*0508*/ 	.word	0x00000006
        /*050c*/ 	.word	0x00000000
        /*0510*/ 	.short	0x010a
        /*0512*/ 	.byte	0x3f
	.zero		1


	//   ....[72]....
        /*0514*/ 	.word	0x00007520
        /*0518*/ 	.word	0x00000009
        /*051c*/ 	.word	0x00000000
        /*0520*/ 	.short	0x010a
        /*0522*/ 	.byte	0x3f
	.zero		1


	//   ....[73]....
        /*0524*/ 	.word	0x00007570
        /*0528*/ 	.word	0x00000006
        /*052c*/ 	.word	0x00000000
        /*0530*/ 	.short	0x010a
        /*0532*/ 	.byte	0x3f
	.zero		1


	//   ....[74]....
        /*0534*/ 	.word	0x000075c0
        /*0538*/ 	.word	0x00000009
        /*053c*/ 	.word	0x00000000
        /*0540*/ 	.short	0x010a
        /*0542*/ 	.byte	0x3f
	.zero		1


	//   ....[75]....
        /*0544*/ 	.word	0x00007610
        /*0548*/ 	.word	0x00000006
        /*054c*/ 	.word	0x00000000
        /*0550*/ 	.short	0x010a
        /*0552*/ 	.byte	0x3f
	.zero		1


	//   ....[76]....
        /*0554*/ 	.word	0x00007660
        /*0558*/ 	.word	0x00000009
        /*055c*/ 	.word	0x00000000
        /*0560*/ 	.short	0x010a
        /*0562*/ 	.byte	0x3f
	.zero		1


	//   ....[77]....
        /*0564*/ 	.word	0x000076b0
        /*0568*/ 	.word	0x00000006
        /*056c*/ 	.word	0x00000000
        /*0570*/ 	.short	0x010a
        /*0572*/ 	.byte	0x3f
	.zero		1


	//----- nvinfo : EIATTR_NUM_MBARRIERS
	.align		4
.L_28:
        /*0574*/ 	.byte	0x03, 0x38
        /*0576*/ 	.short	0x0022


	//----- nvinfo : EIATTR_EXIT_INSTR_OFFSETS
	.align		4
        /*0578*/ 	.byte	0x04, 0x1c
        /*057a*/ 	.short	(.L_30 - .L_29)


	//   ....[0]....
.L_29:
        /*057c*/ 	.word	0x00001520


	//   ....[1]....
        /*0580*/ 	.word	0x00001580


	//   ....[2]....
        /*0584*/ 	.word	0x00005a70


	//   ....[3]....
        /*0588*/ 	.word	0x00005aa0


	//   ....[4]....
        /*058c*/ 	.word	0x00007000


	//----- nvinfo : EIATTR_MAX_THREADS
	.align		4
.L_30:
        /*0590*/ 	.byte	0x04, 0x05
        /*0592*/ 	.short	(.L_32 - .L_31)
.L_31:
        /*0594*/ 	.word	0x00000180
        /*0598*/ 	.word	0x00000001
        /*059c*/ 	.word	0x00000001


	//----- nvinfo : EIATTR_CRS_STACK_SIZE
	.align		4
.L_32:
        /*05a0*/ 	.byte	0x04, 0x1e
        /*05a2*/ 	.short	(.L_34 - .L_33)
.L_33:
        /*05a4*/ 	.word	0x00000000


	//----- nvinfo : EIATTR_CBANK_PARAM_SIZE
	.align		4
.L_34:
        /*05a8*/ 	.byte	0x03, 0x19
        /*05aa*/ 	.short	0x0470


	//----- nvinfo : EIATTR_PARAM_CBANK
	.align		4
        /*05ac*/ 	.byte	0x04, 0x0a
        /*05ae*/ 	.short	(.L_36 - .L_35)
	.align		4
.L_35:
        /*05b0*/ 	.word	index@(.nv.constant0._ZN7cutlass13device_kernelINS_4gemm6kernel13GemmUniversalIN4cute5tupleIJiiiiEEENS1_10collective13CollectiveMmaINS1_37MainloopSm90TmaGmmaWarpSpecializedFP8ILi14ENS5_IJNS4_1CILi2EEENSA_ILi1EEESC_EEENS1_32KernelTmaWarpSpecializedPingpongEEENS5_IJNSA_ILi64EEESG_NSA_ILi128EEEEEENS_12float_e4m3_tENS5_IJlSC_lEEESJ_SK_NS4_8TiledMMAINS4_8MMA_AtomIJNS4_4SM904GMMA30MMA_64x64x32_F32E4M3E4M3_SS_TNILNSO_7ScaleInE1ELSQ_1EEEEEENS4_6LayoutINS5_IJSC_SC_SC_EEENS5_IJNSA_ILi0EEESV_SV_EEEEENS5_IJNS4_10UnderscoreESY_SY_EEEEENS4_13SM90_TMA_LOADENS4_14ComposedLayoutINS4_7SwizzleILi3ELi4ELi3EEENS4_18smem_ptr_flag_bitsILi8EEENST_INS5_IJNSA_ILi8EEESH_EEENS5_IJSH_SC_EEEEEEEvNS4_8identityENS4_23SM90_TMA_LOAD_MULTICASTES1B_vS1C_EENS_8epilogue10collective6detail29Sm90TmaWarpSpecializedAdapterINS1G_15DefaultEpilogueISJ_SK_SK_NS1F_6thread17LinearCombinationISJ_Li1EffLNS1K_9ScaleType4KindE0ELNS_15FloatRoundStyleE2ESJ_EENS1_15EpilogueDefaultEEEEEvvEEEEvNT_6ParamsE)
        /*05b4*/ 	.short	0x0210
        /*05b6*/ 	.short	0x0470


	//----- nvinfo : EIATTR_SW_WAR
	.align		4
.L_36:
        /*05b8*/ 	.byte	0x04, 0x36
        /*05ba*/ 	.short	(.L_38 - .L_37)
.L_37:
        /*05bc*/ 	.word	0x00000008
.L_38:


//--------------------- .nv.callgraph             --------------------------
	.section	.nv.callgraph,"",@"SHT_CUDA_CALLGRAPH"
	.align	4
	.sectionentsize	8
	.align		4
        /*0000*/ 	.word	0x00000000
	.align		4
        /*0004*/ 	.word	0xffffffff
	.align		4
        /*0008*/ 	.word	0x00000000
	.align		4
        /*000c*/ 	.word	0xfffffffe
	.align		4
        /*0010*/ 	.word	0x00000000
	.align		4
        /*0014*/ 	.word	0xfffffffd
	.align		4
        /*0018*/ 	.word	0x00000000
	.align		4
        /*001c*/ 	.word	0xfffffffc


//--------------------- .nv.constant4             --------------------------
	.section	.nv.constant4,"a",@progbits
	.align	8
	.align		8
.nv.constant4:
        /*0000*/ 	.dword	_ZN39_INTERNAL_bd34aadd_4_k_cu_bf9e1657_34284cuda3std3__45__cpo5beginE
	.align		8
        /*0008*/ 	.dword	_ZN39_INTERNAL_bd34aadd_4_k_cu_bf9e1657_34284cuda3std3__45__cpo3endE
	.align		8
        /*0010*/ 	.dword	_ZN39_INTERNAL_bd34aadd_4_k_cu_bf9e1657_34284cuda3std3__45__cpo6cbeginE
	.align		8
        /*0018*/ 	.dword	_ZN39_INTERNAL_bd34aadd_4_k_cu_bf9e1657_34284cuda3std3__45__cpo4cendE
	.align		8
        /*0020*/ 	.dword	_ZN39_INTERNAL_bd34aadd_4_k_cu_bf9e1657_34284cuda3std3__441_GLOBAL__N__bd34aadd_4_k_cu_bf9e1657_34286ignoreE
	.align		8
        /*0028*/ 	.dword	_ZN39_INTERNAL_bd34aadd_4_k_cu_bf9e1657_34284cuda3std3__419piecewise_constructE
	.align		8
        /*0030*/ 	.dword	_ZN39_INTERNAL_bd34aadd_4_k_cu_bf9e1657_34284cuda3std3__48in_placeE
	.align		8
        /*0038*/ 	.dword	_ZN39_INTERNAL_bd34aadd_4_k_cu_bf9e1657_34284cuda3std6ranges3__45__cpo4swapE
	.align		8
        /*0040*/ 	.dword	_ZN39_INTERNAL_bd34aadd_4_k_cu_bf9e1657_34284cuda3std6ranges3__45__cpo9iter_moveE
	.align		8
        /*0048*/ 	.dword	_ZN39_INTERNAL_bd34aadd_4_k_cu_bf9e1657_34284cute7productE
	.align		8
        /*0050*/ 	.dword	_ZN39_INTERNAL_bd34aadd_4_k_cu_bf9e1657_34284cute1_E


//--------------------- .text._ZN7cutlass13device_kernelINS_4gemm6kernel13GemmUniversalIN4cute5tupleIJiiiiEEENS1_10collective13CollectiveMmaINS1_37MainloopSm90TmaGmmaWarpSpecializedFP8ILi14ENS5_IJNS4_1CILi2EEENSA_ILi1EEESC_EEENS1_32KernelTmaWarpSpecializedPingpongEEENS5_IJNSA_ILi64EEESG_NSA_ILi128EEEEEENS_12float_e4m3_tENS5_IJlSC_lEEESJ_SK_NS4_8TiledMMAINS4_8MMA_AtomIJNS4_4SM904GMMA30MMA_64x64x32_F32E4M3E4M3_SS_TNILNSO_7ScaleInE1ELSQ_1EEEEEENS4_6LayoutINS5_IJSC_SC_SC_EEENS5_IJNSA_ILi0EEESV_SV_EEEEENS5_IJNS4_10UnderscoreESY_SY_EEEEENS4_13SM90_TMA_LOADENS4_14ComposedLayoutINS4_7SwizzleILi3ELi4ELi3EEENS4_18smem_ptr_flag_bitsILi8EEENST_INS5_IJNSA_ILi8EEESH_EEENS5_IJSH_SC_EEEEEEEvNS4_8identityENS4_23SM90_TMA_LOAD_MULTICASTES1B_vS1C_EENS_8epilogue10collective6detail29Sm90TmaWarpSpecializedAdapterINS1G_15DefaultEpilogueISJ_SK_SK_NS1F_6thread17LinearCombinationISJ_Li1EffLNS1K_9ScaleType4KindE0ELNS_15FloatRoundStyleE2ESJ_EENS1_15EpilogueDefaultEEEEEvvEEEEvNT_6ParamsE --------------------------
	.section	.text._ZN7cutlass13device_kernelINS_4gemm6kernel13GemmUniversalIN4cute5tupleIJiiiiEEENS1_10collective13CollectiveMmaINS1_37MainloopSm90TmaGmmaWarpSpecializedFP8ILi14ENS5_IJNS4_1CILi2EEENSA_ILi1EEESC_EEENS1_32KernelTmaWarpSpecializedPingpongEEENS5_IJNSA_ILi64EEESG_NSA_ILi128EEEEEENS_12float_e4m3_tENS5_IJlSC_lEEESJ_SK_NS4_8TiledMMAINS4_8MMA_AtomIJNS4_4SM904GMMA30MMA_64x64x32_F32E4M3E4M3_SS_TNILNSO_7ScaleInE1ELSQ_1EEEEEENS4_6LayoutINS5_IJSC_SC_SC_EEENS5_IJNSA_ILi0EEESV_SV_EEEEENS5_IJNS4_10UnderscoreESY_SY_EEEEENS4_13SM90_TMA_LOADENS4_14ComposedLayoutINS4_7SwizzleILi3ELi4ELi3EEENS4_18smem_ptr_flag_bitsILi8EEENST_INS5_IJNSA_ILi8EEESH_EEENS5_IJSH_SC_EEEEEEEvNS4_8identityENS4_23SM90_TMA_LOAD_MULTICASTES1B_vS1C_EENS_8epilogue10collective6detail29Sm90TmaWarpSpecializedAdapterINS1G_15DefaultEpilogueISJ_SK_SK_NS1F_6thread17LinearCombinationISJ_Li1EffLNS1K_9ScaleType4KindE0ELNS_15FloatRoundStyleE2ESJ_EENS1_15EpilogueDefaultEEEEEvvEEEEvNT_6ParamsE,"ax",@progbits
	.align	128
.text._ZN7cutlass13device_kernelINS_4gemm6kernel13GemmUniversalIN4cute5tupleIJiiiiEEENS1_10collective13CollectiveMmaINS1_37MainloopSm90TmaGmmaWarpSpecializedFP8ILi14ENS5_IJNS4_1CILi2EEENSA_ILi1EEESC_EEENS1_32KernelTmaWarpSpecializedPingpongEEENS5_IJNSA_ILi64EEESG_NSA_ILi128EEEEEENS_12float_e4m3_tENS5_IJlSC_lEEESJ_SK_NS4_8TiledMMAINS4_8MMA_AtomIJNS4_4SM904GMMA30MMA_64x64x32_F32E4M3E4M3_SS_TNILNSO_7ScaleInE1ELSQ_1EEEEEENS4_6LayoutINS5_IJSC_SC_SC_EEENS5_IJNSA_ILi0EEESV_SV_EEEEENS5_IJNS4_10UnderscoreESY_SY_EEEEENS4_13SM90_TMA_LOADENS4_14ComposedLayoutINS4_7SwizzleILi3ELi4ELi3EEENS4_18smem_ptr_flag_bitsILi8EEENST_INS5_IJNSA_ILi8EEESH_EEENS5_IJSH_SC_EEEEEEEvNS4_8identityENS4_23SM90_TMA_LOAD_MULTICASTES1B_vS1C_EENS_8epilogue10collective6detail29Sm90TmaWarpSpecializedAdapterINS1G_15DefaultEpilogueISJ_SK_SK_NS1F_6thread17LinearCombinationISJ_Li1EffLNS1K_9ScaleType4KindE0ELNS_15FloatRoundStyleE2ESJ_EENS1_15EpilogueDefaultEEEEEvvEEEEvNT_6ParamsE:
        .type           _ZN7cutlass13device_kernelINS_4gemm6kernel13GemmUniversalIN4cute5tupleIJiiiiEEENS1_10collective13CollectiveMmaINS1_37MainloopSm90TmaGmmaWarpSpecializedFP8ILi14ENS5_IJNS4_1CILi2EEENSA_ILi1EEESC_EEENS1_32KernelTmaWarpSpecializedPingpongEEENS5_IJNSA_ILi64EEESG_NSA_ILi128EEEEEENS_12float_e4m3_tENS5_IJlSC_lEEESJ_SK_NS4_8TiledMMAINS4_8MMA_AtomIJNS4_4SM904GMMA30MMA_64x64x32_F32E4M3E4M3_SS_TNILNSO_7ScaleInE1ELSQ_1EEEEEENS4_6LayoutINS5_IJSC_SC_SC_EEENS5_IJNSA_ILi0EEESV_SV_EEEEENS5_IJNS4_10UnderscoreESY_SY_EEEEENS4_13SM90_TMA_LOADENS4_14ComposedLayoutINS4_7SwizzleILi3ELi4ELi3EEENS4_18smem_ptr_flag_bitsILi8EEENST_INS5_IJNSA_ILi8EEESH_EEENS5_IJSH_SC_EEEEEEEvNS4_8identityENS4_23SM90_TMA_LOAD_MULTICASTES1B_vS1C_EENS_8epilogue10collective6detail29Sm90TmaWarpSpecializedAdapterINS1G_15DefaultEpilogueISJ_SK_SK_NS1F_6thread17LinearCombinationISJ_Li1EffLNS1K_9ScaleType4KindE0ELNS_15FloatRoundStyleE2ESJ_EENS1_15EpilogueDefaultEEEEEvvEEEEvNT_6ParamsE,@function
        .size           _ZN7cutlass13device_kernelINS_4gemm6kernel13GemmUniversalIN4cute5tupleIJiiiiEEENS1_10collective13CollectiveMmaINS1_37MainloopSm90TmaGmmaWarpSpecializedFP8ILi14ENS5_IJNS4_1CILi2EEENSA_ILi1EEESC_EEENS1_32KernelTmaWarpSpecializedPingpongEEENS5_IJNSA_ILi64EEESG_NSA_ILi128EEEEEENS_12float_e4m3_tENS5_IJlSC_lEEESJ_SK_NS4_8TiledMMAINS4_8MMA_AtomIJNS4_4SM904GMMA30MMA_64x64x32_F32E4M3E4M3_SS_TNILNSO_7ScaleInE1ELSQ_1EEEEEENS4_6LayoutINS5_IJSC_SC_SC_EEENS5_IJNSA_ILi0EEESV_SV_EEEEENS5_IJNS4_10UnderscoreESY_SY_EEEEENS4_13SM90_TMA_LOADENS4_14ComposedLayoutINS4_7SwizzleILi3ELi4ELi3EEENS4_18smem_ptr_flag_bitsILi8EEENST_INS5_IJNSA_ILi8EEESH_EEENS5_IJSH_SC_EEEEEEEvNS4_8identityENS4_23SM90_TMA_LOAD_MULTICASTES1B_vS1C_EENS_8epilogue10collective6detail29Sm90TmaWarpSpecializedAdapterINS1G_15DefaultEpilogueISJ_SK_SK_NS1F_6thread17LinearCombinationISJ_Li1EffLNS1K_9ScaleType4KindE0ELNS_15FloatRoundStyleE2ESJ_EENS1_15EpilogueDefaultEEEEEvvEEEEvNT_6ParamsE,(.L_x_167 - _ZN7cutlass13device_kernelINS_4gemm6kernel13GemmUniversalIN4cute5tupleIJiiiiEEENS1_10collective13CollectiveMmaINS1_37MainloopSm90TmaGmmaWarpSpecializedFP8ILi14ENS5_IJNS4_1CILi2EEENSA_ILi1EEESC_EEENS1_32KernelTmaWarpSpecializedPingpongEEENS5_IJNSA_ILi64EEESG_NSA_ILi128EEEEEENS_12float_e4m3_tENS5_IJlSC_lEEESJ_SK_NS4_8TiledMMAINS4_8MMA_AtomIJNS4_4SM904GMMA30MMA_64x64x32_F32E4M3E4M3_SS_TNILNSO_7ScaleInE1ELSQ_1EEEEEENS4_6LayoutINS5_IJSC_SC_SC_EEENS5_IJNSA_ILi0EEESV_SV_EEEEENS5_IJNS4_10UnderscoreESY_SY_EEEEENS4_13SM90_TMA_LOADENS4_14ComposedLayoutINS4_7SwizzleILi3ELi4ELi3EEENS4_18smem_ptr_flag_bitsILi8EEENST_INS5_IJNSA_ILi8EEESH_EEENS5_IJSH_SC_EEEEEEEvNS4_8identityENS4_23SM90_TMA_LOAD_MULTICASTES1B_vS1C_EENS_8epilogue10collective6detail29Sm90TmaWarpSpecializedAdapterINS1G_15DefaultEpilogueISJ_SK_SK_NS1F_6thread17LinearCombinationISJ_Li1EffLNS1K_9ScaleType4KindE0ELNS_15FloatRoundStyleE2ESJ_EENS1_15EpilogueDefaultEEEEEvvEEEEvNT_6ParamsE)
        .other          _ZN7cutlass13device_kernelINS_4gemm6kernel13GemmUniversalIN4cute5tupleIJiiiiEEENS1_10collective13CollectiveMmaINS1_37MainloopSm90TmaGmmaWarpSpecializedFP8ILi14ENS5_IJNS4_1CILi2EEENSA_ILi1EEESC_EEENS1_32KernelTmaWarpSpecializedPingpongEEENS5_IJNSA_ILi64EEESG_NSA_ILi128EEEEEENS_12float_e4m3_tENS5_IJlSC_lEEESJ_SK_NS4_8TiledMMAINS4_8MMA_AtomIJNS4_4SM904GMMA30MMA_64x64x32_F32E4M3E4M3_SS_TNILNSO_7ScaleInE1ELSQ_1EEEEEENS4_6LayoutINS5_IJSC_SC_SC_EEENS5_IJNSA_ILi0EEESV_SV_EEEEENS5_IJNS4_10UnderscoreESY_SY_EEEEENS4_13SM90_TMA_LOADENS4_14ComposedLayoutINS4_7SwizzleILi3ELi4ELi3EEENS4_18smem_ptr_flag_bitsILi8EEENST_INS5_IJNSA_ILi8EEESH_EEENS5_IJSH_SC_EEEEEEEvNS4_8identityENS4_23SM90_TMA_LOAD_MULTICASTES1B_vS1C_EENS_8epilogue10collective6detail29Sm90TmaWarpSpecializedAdapterINS1G_15DefaultEpilogueISJ_SK_SK_NS1F_6thread17LinearCombinationISJ_Li1EffLNS1K_9ScaleType4KindE0ELNS_15FloatRoundStyleE2ESJ_EENS1_15EpilogueDefaultEEEEEvvEEEEvNT_6ParamsE,@"STO_CUDA_ENTRY STV_DEFAULT"
_ZN7cutlass13device_kernelINS_4gemm6kernel13GemmUniversalIN4cute5tupleIJiiiiEEENS1_10collective13CollectiveMmaINS1_37MainloopSm90TmaGmmaWarpSpecializedFP8ILi14ENS5_IJNS4_1CILi2EEENSA_ILi1EEESC_EEENS1_32KernelTmaWarpSpecializedPingpongEEENS5_IJNSA_ILi64EEESG_NSA_ILi128EEEEEENS_12float_e4m3_tENS5_IJlSC_lEEESJ_SK_NS4_8TiledMMAINS4_8MMA_AtomIJNS4_4SM904GMMA30MMA_64x64x32_F32E4M3E4M3_SS_TNILNSO_7ScaleInE1ELSQ_1EEEEEENS4_6LayoutINS5_IJSC_SC_SC_EEENS5_IJNSA_ILi0EEESV_SV_EEEEENS5_IJNS4_10UnderscoreESY_SY_EEEEENS4_13SM90_TMA_LOADENS4_14ComposedLayoutINS4_7SwizzleILi3ELi4ELi3EEENS4_18smem_ptr_flag_bitsILi8EEENST_INS5_IJNSA_ILi8EEESH_EEENS5_IJSH_SC_EEEEEEEvNS4_8identityENS4_23SM90_TMA_LOAD_MULTICASTES1B_vS1C_EENS_8epilogue10collective6detail29Sm90TmaWarpSpecializedAdapterINS1G_15DefaultEpilogueISJ_SK_SK_NS1F_6thread17LinearCombinationISJ_Li1EffLNS1K_9ScaleType4KindE0ELNS_15FloatRoundStyleE2ESJ_EENS1_15EpilogueDefaultEEEEEvvEEEEvNT_6ParamsE:
[----:B------:R-:W-:Y:S01]  /*0000*/  LDC R1, c[0x0][0x28] ;  /* 0x00000a00ff017b82 */ /* 0x000fe20000000800 */
[----:B------:R-:W0:Y:S01]  /*0010*/  S2R R11, SR_TID.X ;  /* 0x00000000000b7919 */ /* 0x000e220000002100 */
[----:B------:R-:W-:Y:S01]  /*0020*/  ELECT P0, URZ, PT ;  /* 0x00000000003f782f */ /* 0x000fe20003800000 */
[----:B------:R-:W-:Y:S01]  /*0030*/  BSSY B0, `(.L_x_0) ;  /* 0x000000f000007945 */ /* 0x000fe20003800000 */
[--C-:B0-----:R-:W-:Y:S02]  /*0040*/  SHF.R.U32.HI R0, RZ, 0x5, R11.reuse ;  /* 0x00000005ff007819 */ /* 0x101fe4000001160b */
[----:B------:R-:W-:-:S03]  /*0050*/  SHF.R.U32.HI R5, RZ, 0x7, R11 ;  /* 0x00000007ff057819 */ /* 0x000fc6000001160b */
[----:B------:R-:W0:Y:S04]  /*0060*/  SHFL.IDX PT, R2, R0, RZ, 0x1f ;  /* 0x00001fff00027589 */ /* 0x000e2800000e0000 */
[----:B------:R1:W2:Y:S01]  /*0070*/  SHFL.IDX PT, R6, R5, RZ, 0x1f ;  /* 0x00001fff05067589 */ /* 0x0002a200000e0000 */
[----:B0-----:R-:W-:-:S13]  /*0080*/  ISETP.NE.OR P0, PT, R2, RZ, !P0 ;  /* 0x000000ff0200720c */ /* 0x001fda0004705670 */
[----:B-12---:R-:W-:Y:S05]  /*0090*/  @P0 BRA `(.L_x_1) ;  /* 0x0000000000200947 */ /* 0x006fea0003800000 */
[----:B------:R-:W-:Y:S02]  /*00a0*/  ULDC.64 UR4, c[0x0][0x198] ;  /* 0x0000660000047ab9 */ /* 0x000fe40000000a00 */
[----:B------:R-:W-:Y:S02]  /*00b0*/  UIADD3 UR6, UP0, UR4, 0xf0, URZ ;  /* 0x000000f004067890 */ /* 0x000fe4000ff1e03f */
[----:B------:R-:W-:Y:S02]  /*00c0*/  UIADD3 UR4, UP1, UR4, 0x1f0, URZ ;  /* 0x000001f004047890 */ /* 0x000fe4000ff3e03f */
[----:B------:R-:W-:Y:S02]  /*00d0*/  UIADD3.X UR7, URZ, UR5, URZ, UP0, !UPT ;  /* 0x000000053f077290 */ /* 0x000fe400087fe43f */
[----:B------:R-:W-:-:S07]  /*00e0*/  UIADD3.X UR5, URZ, UR5, URZ, UP1, !UPT ;  /* 0x000000053f057290 */ /* 0x000fce0008ffe43f */
[----:B------:R0:W-:Y:S02]  /*00f0*/  UTMACCTL.PF [UR6] ;  /* 0x00000000060079b9 */ /* 0x0001e40008040000 */
[----:B------:R0:W-:Y:S02]  /*0100*/  UTMACCTL.PF [UR4] ;  /* 0x00000000040079b9 */ /* 0x0001e40008040000 */
[----:B0-----:R-:W-:Y:S01]  /*0110*/  NOP ;  /* 0x0000000000007918 */ /* 0x001fe20000000000 */
.L_x_1:
[----:B------:R-:W-:Y:S05]  /*0120*/  BSYNC B0 ;  /* 0x0000000000007941 */ /* 0x000fea0003800000 */
.L_x_0:
[----:B------:R-:W0:Y:S02]  /*0130*/  SHFL.IDX PT, R7, R0, RZ, 0x1f ;  /* 0x00001fff00077589 */ /* 0x000e2400000e0000 */
[----:B0-----:R-:W-:-:S13]  /*0140*/  ISETP.NE.AND P0, PT, R7, RZ, PT ;  /* 0x000000ff0700720c */ /* 0x001fda0003f05270 */
[----:B------:R-:W-:Y:S05]  /*0150*/  @P0 BRA `(.L_x_2) ;  /* 0x0000000000b40947 */ /* 0x000fea0003800000 */
[----:B------:R-:W-:Y:S01]  /*0160*/  ELECT P0, URZ, PT ;  /* 0x00000000003f782f */ /* 0x000fe20003800000 */
[----:B------:R-:W-:-:S12]  /*0170*/  BSSY B0, `(.L_x_2) ;  /* 0x000002b000007945 */ /* 0x000fd80003800000 */
[----:B------:R-:W-:Y:S05]  /*0180*/  @!P0 BRA `(.L_x_3) ;  /* 0x0000000000a48947 */ /* 0x000fea0003800000 */
[----:B------:R-:W0:Y:S01]  /*0190*/  S2UR UR8, SR_CgaCtaId ;  /* 0x00000000000879c3 */ /* 0x000e220000008800 */
[----:B------:R-:W-:Y:S01]  /*01a0*/  UMOV UR4, 0x400 ;  /* 0x0000040000047882 */ /* 0x000fe20000000000 */
[----:B------:R-:W-:Y:S01]  /*01b0*/  UMOV UR5, 0x1 ;  /* 0x0000000100057882 */ /* 0x000fe20000000000 */
[----:B------:R-:W-:Y:S02]  /*01c0*/  UMOV UR6, 0x2 ;  /* 0x0000000200067882 */ /* 0x000fe40000000000 */
[----:B------:R-:W-:-:S04]  /*01d0*/  UIADD3 UR6, -UR6, 0x100000, URZ ;  /* 0x0010000006067890 */ /* 0x000fc8000fffe13f */
[----:B------:R-:W-:Y:S02]  /*01e0*/  USHF.L.U32 UR7, UR6, 0xb, URZ ;  /* 0x0000000b06077899 */ /* 0x000fe4000800063f */
[----:B------:R-:W-:Y:S02]  /*01f0*/  USHF.L.U32 UR6, UR6, 0x1, URZ ;  /* 0x0000000106067899 */ /* 0x000fe4000800063f */
[----:B0-----:R-:W-:Y:S02]  /*0200*/  ULEA UR8, UR8, UR4, 0x18 ;  /* 0x0000000408087291 */ /* 0x001fe4000f8ec03f */
[----:B------:R-:W-:-:S04]  /*0210*/  UIADD3 UR4, -UR5, 0x100000, URZ ;  /* 0x0010000005047890 */ /* 0x000fc8000fffe13f */
[----:B------:R-:W-:Y:S02]  /*0220*/  USHF.L.U32 UR5, UR4, 0xb, URZ ;  /* 0x0000000b04057899 */ /* 0x000fe4000800063f */
[----:B------:R-:W-:Y:S01]  /*0230*/  USHF.L.U32 UR4, UR4, 0x1, URZ ;  /* 0x0000000104047899 */ /* 0x000fe2000800063f */
[----:B------:R-:W0:Y:S11]  /*0240*/  FENCE.VIEW.ASYNC.S ;  /* 0x00000000000073c6 */ /* 0x000e360000000000 */
[----:B0-----:R0:W1:Y:S01]  /*0250*/  SYNCS.EXCH.64 URZ, [UR8], UR4 ;  /* 0x00000004083f75b2 */ /* 0x0010620008000100 */
[----:B------:R0:W2:Y:S01]  /*0260*/  SYNCS.EXCH.64 URZ, [UR8+0x70], UR6 ;  /* 0x00007006083f75b2 */ /* 0x0000a20008000100 */
[----:B------:R0:W3:Y:S01]  /*0270*/  SYNCS.EXCH.64 URZ, [UR8+0x8], UR4 ;  /* 0x00000804083f75b2 */ /* 0x0000e20008000100 */
[----:B------:R0:W4:Y:S01]  /*0280*/  SYNCS.EXCH.64 URZ, [UR8+0x78], UR6 ;  /* 0x00007806083f75b2 */ /* 0x0001220008000100 */
[----:B------:R0:W0:Y:S01]  /*0290*/  SYNCS.EXCH.64 URZ, [UR8+0x10], UR4 ;  /* 0x00001004083f75b2 */ /* 0x0000220008000100 */
        /* <DEDUP_REMOVED lines=23> */
[----:B-1234-:R-:W-:Y:S01]  /*0410*/  NOP ;  /* 0x0000000000007918 */ /* 0x01efe20000000000 */
.L_x_3:
[----:B0-----:R-:W-:Y:S05]  /*0420*/  BSYNC B0 ;  /* 0x0000000000007941 */ /* 0x001fea0003800000 */
.L_x_2:
[----:B------:R-:W0:Y:S01]  /*0430*/  SHFL.IDX PT, R3, R0, RZ, 0x1f ;  /* 0x00001fff00037589 */ /* 0x000e2200000e0000 */
[----:B------:R-:W-:Y:S01]  /*0440*/  SHF.R.S32.HI R4, RZ, 0x1f, R11 ;  /* 0x0000001fff047819 */ /* 0x000fe2000001140b */
[----:B------:R-:W1:Y:S01]  /*0450*/  S2UR UR13, SR_CTAID.X ;  /* 0x00000000000d79c3 */ /* 0x000e620000002500 */
[----:B------:R-:W-:Y:S01]  /*0460*/  ELECT P0, URZ, PT ;  /* 0x00000000003f782f */ /* 0x000fe20003800000 */
[----:B------:R2:W3:Y:S01]  /*0470*/  SHFL.IDX PT, R8, R0, RZ, 0x1f ;  /* 0x00001fff00087589 */ /* 0x0004e200000e0000 */
[----:B------:R-:W-:Y:S02]  /*0480*/  LEA.HI R4, R4, R11, RZ, 0x7 ;  /* 0x0000000b04047211 */ /* 0x000fe400078f38ff */
[----:B------:R-:W-:Y:S01]  /*0490*/  ELECT P1, URZ, PT ;  /* 0x00000000003f782f */ /* 0x000fe20003820000 */
[----:B------:R-:W-:Y:S01]  /*04a0*/  NOP ;  /* 0x0000000000007918 */ /* 0x000fe20000000000 */
[----:B------:R-:W4:Y:S01]  /*04b0*/  S2R R16, SR_CTAID.Y ;  /* 0x0000000000107919 */ /* 0x000f220000002600 */
[----:B------:R-:W-:Y:S01]  /*04c0*/  LOP3.LUT R4, R4, 0xffffff80, RZ, 0xc0, !PT ;  /* 0xffffff8004047812 */ /* 0x000fe200078ec0ff */
[----:B------:R-:W-:Y:S01]  /*04d0*/  ULDC UR4, c[0x0][0x150] ;  /* 0x0000540000047ab9 */ /* 0x000fe20000000800 */
[----:B------:R-:W5:Y:S01]  /*04e0*/  LDC R12, c[0x0][0x144] ;  /* 0x00005100ff0c7b82 */ /* 0x000f620000000800 */
[----:B------:R3:W5:Y:S01]  /*04f0*/  SHFL.IDX PT, R14, R5, RZ, 0x1f ;  /* 0x00001fff050e7589 */ /* 0x00076200000e0000 */
[----:B------:R-:W-:Y:S01]  /*0500*/  UMOV UR12, 0x80 ;  /* 0x00000080000c7882 */ /* 0x000fe20000000000 */
[----:B------:R-:W-:Y:S01]  /*0510*/  IMAD.IADD R10, R11, 0x1, -R4 ;  /* 0x000000010b0a7824 */ /* 0x000fe200078e0a04 */
[----:B------:R-:W-:Y:S01]  /*0520*/  NOP ;  /* 0x0000000000007918 */ /* 0x000fe20000000000 */
[C---:B------:R-:W-:Y:S01]  /*0530*/  VIADD R38, R6.reuse, 0xffffffff ;  /* 0xffffffff06267836 */ /* 0x040fe20000000000 */
[----:B------:R-:W-:-:S02]  /*0540*/  ISETP.NE.AND P5, PT, R6, RZ, PT ;  /* 0x000000ff0600720c */ /* 0x000fc40003fa5270 */
[----:B------:R-:W-:Y:S01]  /*0550*/  SHF.R.S32.HI R19, RZ, 0x1f, R10 ;  /* 0x0000001fff137819 */ /* 0x000fe2000001140a */
[----:B------:R-:W5:Y:S01]  /*0560*/  LDC R13, c[0x0][0x140] ;  /* 0x00005000ff0d7b82 */ /* 0x000f620000000800 */
[----:B------:R-:W-:Y:S02]  /*0570*/  ISETP.GE.U32.AND P6, PT, R38, 0x2, PT ;  /* 0x000000022600780c */ /* 0x000fe40003fc6070 */
[----:B0-----:R-:W-:Y:S02]  /*0580*/  ISETP.NE.OR P0, PT, R3, RZ, !P0 ;  /* 0x000000ff0300720c */ /* 0x001fe40004705670 */
[----:B------:R-:W-:Y:S02]  /*0590*/  LEA.HI R3, R19, R10, RZ, 0x3 ;  /* 0x0000000a13037211 */ /* 0x000fe400078f18ff */
[----:B-1----:R-:W-:Y:S01]  /*05a0*/  I2FP.F32.U32 R4, UR13 ;  /* 0x0000000d00047c45 */ /* 0x002fe20008201000 */
[----:B------:R-:W0:Y:S01]  /*05b0*/  LDC R27, c[0x0][0x148] ;  /* 0x00005200ff1b7b82 */ /* 0x000e220000000800 */
[----:B--2---:R-:W-:-:S02]  /*05c0*/  SHF.R.S32.HI R0, RZ, 0x3, R3 ;  /* 0x00000003ff007819 */ /* 0x004fc40000011403 */
[----:B---3--:R-:W-:Y:S01]  /*05d0*/  ISETP.NE.OR P1, PT, R8, RZ, !P1 ;  /* 0x000000ff0800720c */ /* 0x008fe20004f25670 */
[----:B------:R-:W-:Y:S01]  /*05e0*/  FMUL R9, R4, UR4 ;  /* 0x0000000404097c20 */ /* 0x000fe20008400000 */
[----:B------:R-:W-:Y:S01]  /*05f0*/  SHF.R.S32.HI R3, RZ, 0x1f, R3 ;  /* 0x0000001fff037819 */ /* 0x000fe20000011403 */
[----:B------:R-:W-:Y:S01]  /*0600*/  ULDC UR4, c[0x0][0x154] ;  /* 0x0000550000047ab9 */ /* 0x000fe20000000800 */
[----:B------:R-:W-:Y:S01]  /*0610*/  SHF.R.S32.HI R8, RZ, 0x1f, R7 ;  /* 0x0000001fff087819 */ /* 0x000fe20000011407 */
[----:B------:R-:W-:Y:S01]  /*0620*/  VOTEU.ALL UP1, P0 ;  /* 0x00000000003f7886 */ /* 0x000fe20000020000 */
[----:B------:R-:W-:Y:S01]  /*0630*/  LEA.HI R4, R3, R0, RZ, 0x2 ;  /* 0x0000000003047211 */ /* 0x000fe200078f10ff */
[----:B------:R-:W1:Y:S01]  /*0640*/  F2I.U32.TRUNC.NTZ R9, R9 ;  /* 0x0000000900097305 */ /* 0x000e62000020f000 */
[----:B------:R-:W-:Y:S01]  /*0650*/  LEA.HI R8, R8, R7, RZ, 0x2 ;  /* 0x0000000708087211 */ /* 0x000fe200078f10ff */
[----:B------:R-:W-:Y:S01]  /*0660*/  VOTEU.ALL UP0, P0 ;  /* 0x00000000003f7886 */ /* 0x000fe20000000000 */
[----:B------:R-:W-:Y:S01]  /*0670*/  SHF.R.S32.HI R3, RZ, 0x1f, R2 ;  /* 0x0000001fff037819 */ /* 0x000fe20000011402 */
[----:B------:R-:W2:Y:S01]  /*0680*/  @!UP1 S2UR UR7, SR_CgaCtaId ;  /* 0x00000000000799c3 */ /* 0x000ea20000008800 */
[----:B------:R-:W-:Y:S01]  /*0690*/  LOP3.LUT R5, R4, 0xfffffffc, RZ, 0xc0, !PT ;  /* 0xfffffffc04057812 */ /* 0x000fe200078ec0ff */
[----:B------:R-:W-:Y:S01]  /*06a0*/  VOTEU.ALL UP2, P1 ;  /* 0x00000000003f7886 */ /* 0x000fe20000840000 */
[----:B------:R-:W-:Y:S01]  /*06b0*/  LOP3.LUT R8, R8, 0x3ffffffc, RZ, 0xc0, !PT ;  /* 0x3ffffffc08087812 */ /* 0x000fe200078ec0ff */
[----:B------:R-:W-:Y:S01]  /*06c0*/  @!UP1 UMOV UR6, 0x400 ;  /* 0x0000040000069882 */ /* 0x000fe20000000000 */
[----:B------:R-:W-:Y:S01]  /*06d0*/  LEA.HI R3, R3, R2, RZ, 0x2 ;  /* 0x0000000203037211 */ /* 0x000fe200078f10ff */
[----:B------:R-:W-:Y:S01]  /*06e0*/  IMAD.IADD R5, R0, 0x1, -R5 ;  /* 0x0000000100057824 */ /* 0x000fe200078e0a05 */
[----:B------:R-:W-:Y:S01]  /*06f0*/  @!UP2 UMOV UR9, 0x400 ;  /* 0x000004000009a882 */ /* 0x000fe20000000000 */
[----:B------:R-:W-:Y:S01]  /*0700*/  IMAD.IADD R8, R7, 0x1, -R8 ;  /* 0x0000000107087824 */ /* 0x000fe200078e0a08 */
[----:B------:R-:W-:Y:S01]  /*0710*/  LOP3.LUT R3, R3, 0xfffffffc, RZ, 0xc0, !PT ;  /* 0xfffffffc03037812 */ /* 0x000fe200078ec0ff */
[----:B------:R-:W3:Y:S01]  /*0720*/  @!UP2 S2UR UR10, SR_CgaCtaId ;  /* 0x00000000000aa9c3 */ /* 0x000ee20000008800 */
[----:B-1----:R-:W-:Y:S01]  /*0730*/  IMAD.MOV R9, RZ, RZ, -R9 ;  /* 0x000000ffff097224 */ /* 0x002fe200078e0a09 */
[----:B------:R-:W-:Y:S01]  /*0740*/  VOTEU.ALL UP3, P1 ;  /* 0x00000000003f7886 */ /* 0x000fe20000860000 */
[----:B------:R-:W-:Y:S01]  /*0750*/  IMAD R5, R8, 0x4, R5 ;  /* 0x0000000408057824 */ /* 0x000fe200078e0205 */
[----:B------:R-:W-:Y:S01]  /*0760*/  VOTEU.ALL UP4, P1 ;  /* 0x00000000003f7886 */ /* 0x000fe20000880000 */
[----:B------:R-:W-:Y:S01]  /*0770*/  IMAD.IADD R18, R2, 0x1, -R3 ;  /* 0x0000000102127824 */ /* 0x000fe200078e0a03 */
[----:B----4-:R-:W-:Y:S01]  /*0780*/  I2FP.F32.U32 R2, R16 ;  /* 0x0000001000027245 */ /* 0x010fe20000201000 */
[----:B-----5:R-:W-:Y:S01]  /*0790*/  IMAD R25, R12, R9, UR13 ;  /* 0x0000000d0c197e24 */ /* 0x020fe2000f8e0209 */
[C---:B------:R-:W-:Y:S01]  /*07a0*/  LEA.HI R0, R5.reuse, R5, RZ, 0x1 ;  /* 0x0000000505007211 */ /* 0x040fe200078f08ff */
[C---:B------:R-:W-:Y:S01]  /*07b0*/  IMAD.SHL.U32 R12, R5.reuse, 0x4, RZ ;  /* 0x00000004050c7824 */ /* 0x040fe200078e00ff */
[----:B------:R-:W-:Y:S01]  /*07c0*/  VOTEU.ALL UP5, P1 ;  /* 0x00000000003f7886 */ /* 0x000fe200008a0000 */
[----:B------:R-:W-:Y:S01]  /*07d0*/  FMUL R2, R2, UR4 ;  /* 0x0000000402027c20 */ /* 0x000fe20008400000 */
[----:B------:R-:W-:Y:S01]  /*07e0*/  LOP3.LUT R0, R0, 0xfffffffe, RZ, 0xc0, !PT ;  /* 0xfffffffe00007812 */ /* 0x000fe200078ec0ff */
[----:B------:R-:W-:Y:S01]  /*07f0*/  UMOV UR4, 0x20 ;  /* 0x0000002000047882 */ /* 0x000fe20000000000 */
[----:B--2---:R-:W-:Y:S01]  /*0800*/  @!UP1 ULEA UR8, UR7, UR6, 0x18 ;  /* 0x0000000607089291 */ /* 0x004fe2000f8ec03f */
[----:B------:R-:W-:Y:S01]  /*0810*/  LOP3.LUT R12, R5, 0xc, R12, 0x78, !PT ;  /* 0x0000000c050c7812 */ /* 0x000fe200078e780c */
[----:B------:R-:W-:-:S04]  /*0820*/  @!UP1 UIADD3 UR4, -UR4, 0x100000, URZ ;  /* 0x0010000004049890 */ /* 0x000fc8000fffe13f */
[----:B------:R-:W-:Y:S02]  /*0830*/  @!UP1 USHF.L.U32 UR5, UR4, 0xb, URZ ;  /* 0x0000000b04059899 */ /* 0x000fe4000800063f */
[----:B------:R-:W-:Y:S01]  /*0840*/  @!UP1 USHF.L.U32 UR4, UR4, 0x1, URZ ;  /* 0x0000000104049899 */ /* 0x000fe2000800063f */
[----:B------:R-:W-:Y:S01]  /*0850*/  IMAD.IADD R0, R5, 0x1, -R0 ;  /* 0x0000000105007824 */ /* 0x000fe200078e0a00 */
[----:B------:R-:W1:Y:S01]  /*0860*/  F2I.U32.TRUNC.NTZ R2, R2 ;  /* 0x0000000200027305 */ /* 0x000e62000020f000 */
[----:B------:R-:W-:-:S04]  /*0870*/  @!UP2 UIADD3 UR6, -UR12, 0x100000, URZ ;  /* 0x001000000c06a890 */ /* 0x000fc8000fffe13f */
[----:B------:R-:W-:Y:S02]  /*0880*/  @!UP2 USHF.L.U32 UR7, UR6, 0xb, URZ ;  /* 0x0000000b0607a899 */ /* 0x000fe4000800063f */
[----:B------:R-:W-:Y:S01]  /*0890*/  @!UP2 USHF.L.U32 UR6, UR6, 0x1, URZ ;  /* 0x000000010606a899 */ /* 0x000fe2000800063f */
[----:B------:R-:W-:Y:S01]  /*08a0*/  ISETP.EQ.U32.AND P2, PT, R13, 0x1, PT ;  /* 0x000000010d00780c */ /* 0x000fe20003f42070 */
[----:B------:R-:W-:Y:S01]  /*08b0*/  VOTEU.ALL UP1, P0 ;  /* 0x00000000003f7886 */ /* 0x000fe20000020000 */
[----:B------:R-:W-:Y:S01]  /*08c0*/  ISETP.NE.AND P3, PT, R0, R25, PT ;  /* 0x000000190000720c */ /* 0x000fe20003f65270 */
[----:B------:R-:W-:Y:S01]  /*08d0*/  IMAD.MOV.U32 R13, RZ, RZ, 0x1 ;  /* 0x00000001ff0d7424 */ /* 0x000fe200078e00ff */
[----:B---3--:R-:W-:Y:S01]  /*08e0*/  @!UP2 ULEA UR9, UR10, UR9, 0x18 ;  /* 0x000000090a09a291 */ /* 0x008fe2000f8ec03f */
[----:B------:R-:W-:Y:S01]  /*08f0*/  LOP3.LUT P0, RZ, R10, 0x7, RZ, 0xc0, !PT ;  /* 0x000000070aff7812 */ /* 0x000fe2000780c0ff */
[----:B------:R-:W-:Y:S01]  /*0900*/  VOTEU.ALL UP2, P1 ;  /* 0x00000000003f7886 */ /* 0x000fe20000840000 */
[----:B------:R-:W-:Y:S01]  /*0910*/  ISETP.NE.AND P1, PT, R18, 0x3, PT ;  /* 0x000000031200780c */ /* 0x000fe20003f25270 */
[----:B------:R-:W2:Y:S02]  /*0920*/  FENCE.VIEW.ASYNC.S ;  /* 0x00000000000073c6 */ /* 0x000ea40000000000 */
[----:B--2---:R2:W3:Y:S01]  /*0930*/  @!UP0 SYNCS.EXCH.64 URZ, [UR8+0x110], UR4 ;  /* 0x00011004083f85b2 */ /* 0x0044e20008000100 */
[----:B------:R-:W-:-:S02]  /*0940*/  ISETP.LT.U32.AND P0, PT, R12, 0x2, !P0 ;  /* 0x000000020c00780c */ /* 0x000fc40004701070 */
[----:B------:R-:W-:Y:S01]  /*0950*/  ISETP.EQ.OR P1, PT, R18, RZ, !P1 ;  /* 0x000000ff1200720c */ /* 0x000fe20004f22670 */
[----:B-1----:R-:W-:Y:S01]  /*0960*/  IMAD.MOV R24, RZ, RZ, -R2 ;  /* 0x000000ffff187224 */ /* 0x002fe200078e0a02 */
[----:B------:R-:W-:Y:S02]  /*0970*/  R2UR UR11, R14 ;  /* 0x000000000e0b72ca */ /* 0x000fe400000e0000 */
[----:B------:R-:W-:Y:S01]  /*0980*/  @P3 LEA.HI R0, R12, R12, RZ, 0x1 ;  /* 0x0000000c0c003211 */ /* 0x000fe200078f08ff */
[----:B0-----:R-:W-:Y:S01]  /*0990*/  IMAD R3, R27, R24, R16 ;  /* 0x000000181b037224 */ /* 0x001fe200078e0210 */
[----:B------:R-:W-:Y:S02]  /*09a0*/  ISETP.EQ.AND P1, PT, R6, RZ, P1 ;  /* 0x000000ff0600720c */ /* 0x000fe40000f22270 */
[----:B------:R-:W-:Y:S02]  /*09b0*/  @P3 SHF.R.S32.HI R0, RZ, 0x1, R0 ;  /* 0x00000001ff003819 */ /* 0x000fe40000011400 */
[----:B------:R-:W-:Y:S01]  /*09c0*/  SEL R7, RZ, 0x1, !P1 ;  /* 0x00000001ff077807 */ /* 0x000fe20004800000 */
[----:B------:R2:W0:Y:S01]  /*09d0*/  @!UP1 SYNCS.EXCH.64 URZ, [UR8+0x118], UR4 ;  /* 0x00011804083f95b2 */ /* 0x0004220008000100 */
[----:B------:R-:W-:Y:S01]  /*09e0*/  @P3 ISETP.NE.AND P4, PT, R0, R3, PT ;  /* 0x000000030000320c */ /* 0x000fe20003f85270 */
[----:B------:R-:W-:Y:S01]  /*09f0*/  NOP ;  /* 0x0000000000007918 */ /* 0x000fe20000000000 */
[----:B------:R-:W-:-:S02]  /*0a00*/  SEL R0, RZ, 0x1, !P0 ;  /* 0x00000001ff007807 */ /* 0x000fc40004000000 */
[----:B------:R-:W-:Y:S02]  /*0a10*/  @P3 SEL R13, RZ, 0x1, P4 ;  /* 0x00000001ff0d3807 */ /* 0x000fe40002000000 */
[----:B------:R-:W-:Y:S02]  /*0a20*/  SEL R7, R7, 0x2, P6 ;  /* 0x0000000207077807 */ /* 0x000fe40003000000 */
[----:B------:R-:W-:Y:S01]  /*0a30*/  LOP3.LUT R13, R13, R0, RZ, 0xc0, !PT ;  /* 0x000000000d0d7212 */ /* 0x000fe200078ec0ff */
[----:B------:R2:W1:Y:S01]  /*0a40*/  @!UP2 SYNCS.EXCH.64 URZ, [UR9+0xf0], UR6 ;  /* 0x0000f006093fa5b2 */ /* 0x0004620008000100 */
[----:B------:R2:W4:Y:S01]  /*0a50*/  @!UP3 SYNCS.EXCH.64 URZ, [UR9+0xf8], UR6 ;  /* 0x0000f806093fb5b2 */ /* 0x0005220008000100 */
[----:B------:R2:W0:Y:S01]  /*0a60*/  @!UP4 SYNCS.EXCH.64 URZ, [UR9+0x100], UR6 ;  /* 0x00010006093fc5b2 */ /* 0x0004220008000100 */
[----:B------:R2:W0:Y:S01]  /*0a70*/  @!UP5 SYNCS.EXCH.64 URZ, [UR9+0x108], UR6 ;  /* 0x00010806093fd5b2 */ /* 0x0004220008000100 */
[----:B------:R-:W-:Y:S01]  /*0a80*/  NOP ;  /* 0x0000000000007918 */ /* 0x000fe20000000000 */
[----:B--23--:R-:W-:Y:S05]  /*0a90*/  @!P2 BRA `(.L_x_4) ;  /* 0x000000000008a947 */ /* 0x00cfea0003800000 */
[----:B01--4-:R-:W-:Y:S01]  /*0aa0*/  UCGABAR_ARV ;  /* 0x00000000000079c7 */ /* 0x013fe20008000000 */
[----:B------:R-:W-:Y:S05]  /*0ab0*/  BRA `(.L_x_5) ;  /* 0x0000000000047947 */ /* 0x000fea0003800000 */
.L_x_4:
[----:B01--4-:R-:W-:Y:S01]  /*0ac0*/  NOP ;  /* 0x0000000000007918 */ /* 0x013fe20000000000 */
.L_x_5:
[----:B------:R-:W-:Y:S01]  /*0ad0*/  ULDC.64 UR4, c[0x0][0x598] ;  /* 0x0001660000047ab9 */ /* 0x000fe20000000a00 */
[----:B------:R-:W-:Y:S01]  /*0ae0*/  ULDC.64 UR20, c[0x0][0x208] ;  /* 0x0000820000147ab9 */ /* 0x000fe20000000a00 */
[----:B------:R-:W-:-:S04]  /*0af0*/  ISETP.NE.U32.AND P0, PT, RZ, UR4, PT ;  /* 0x00000004ff007c0c */ /* 0x000fc8000bf05070 */
[----:B------:R-:W-:-:S13]  /*0b00*/  ISETP.NE.AND.EX P0, PT, RZ, UR5, PT, P0 ;  /* 0x00000005ff007c0c */ /* 0x000fda000bf05300 */
[----:B------:R-:W-:Y:S05]  /*0b10*/  @!P0 BRA `(.L_x_6) ;  /* 0x00000000001c8947 */ /* 0x000fea0003800000 */
[----:B------:R-:W0:Y:S02]  /*0b20*/  LDC.64 R2, c[0x0][0x598] ;  /* 0x00016600ff027b82 */ /* 0x000e240000000a00 */
[----:B0-----:R-:W2:Y:S02]  /*0b30*/  LDG.E.64 R2, desc[UR20][R2.64] ;  /* 0x0000001402027981 */ /* 0x001ea4000c1e1b00 */
[----:B--2---:R-:W-:-:S04]  /*0b40*/  ISETP.NE.U32.AND P0, PT, R2, RZ, PT ;  /* 0x000000ff0200720c */ /* 0x004fc80003f05070 */
[----:B------:R-:W-:-:S13]  /*0b50*/  ISETP.NE.AND.EX P0, PT, R3, RZ, PT, P0 ;  /* 0x000000ff0300720c */ /* 0x000fda0003f05300 */
[----:B------:R-:W-:Y:S05]  /*0b60*/  @!P0 BRA `(.L_x_6) ;  /* 0x0000000000088947 */ /* 0x000fea0003800000 */
[----:B------:R0:W5:Y:S01]  /*0b70*/  LD.E R14, desc[UR20][R2.64] ;  /* 0x00000014020e7980 */ /* 0x000162000c101900 */
[----:B------:R-:W-:Y:S05]  /*0b80*/  BRA `(.L_x_7) ;  /* 0x0000000000207947 */ /* 0x000fea0003800000 */
.L_x_6:
[----:B------:R-:W-:Y:S02]  /*0b90*/  ULDC.64 UR4, c[0x0][0x588] ;  /* 0x0001620000047ab9 */ /* 0x000fe40000000a00 */
[----:B------:R-:W-:-:S04]  /*0ba0*/  ISETP.NE.U32.AND P0, PT, RZ, UR4, PT ;  /* 0x00000004ff007c0c */ /* 0x000fc8000bf05070 */
[----:B------:R-:W-:-:S13]  /*0bb0*/  ISETP.NE.AND.EX P0, PT, RZ, UR5, PT, P0 ;  /* 0x00000005ff007c0c */ /* 0x000fda000bf05300 */
[----:B------:R-:W-:Y:S05]  /*0bc0*/  @!P0 BRA `(.L_x_8) ;  /* 0x00000000000c8947 */ /* 0x000fea0003800000 */
[----:B------:R-:W0:Y:S02]  /*0bd0*/  LDC.64 R14, c[0x0][0x588] ;  /* 0x00016200ff0e7b82 */ /* 0x000e240000000a00 */
[----:B0-----:R1:W5:Y:S01]  /*0be0*/  LDG.E R14, desc[UR20][R14.64] ;  /* 0x000000140e0e7981 */ /* 0x001362000c1e1900 */
[----:B------:R-:W-:Y:S05]  /*0bf0*/  BRA `(.L_x_7) ;  /* 0x0000000000047947 */ /* 0x000fea0003800000 */
.L_x_8:
[----:B------:R-:W2:Y:S02]  /*0c00*/  LDC R14, c[0x0][0x580] ;  /* 0x00016000ff0e7b82 */ /* 0x000ea40000000800 */
.L_x_7:
[----:B------:R-:W-:Y:S02]  /*0c10*/  ULDC.64 UR4, c[0x0][0x5a0] ;  /* 0x0001680000047ab9 */ /* 0x000fe40000000a00 */
[----:B------:R-:W-:-:S04]  /*0c20*/  ISETP.NE.U32.AND P0, PT, RZ, UR4, PT ;  /* 0x00000004ff007c0c */ /* 0x000fc8000bf05070 */
[----:B------:R-:W-:-:S13]  /*0c30*/  ISETP.NE.AND.EX P0, PT, RZ, UR5, PT, P0 ;  /* 0x00000005ff007c0c */ /* 0x000fda000bf05300 */
[----:B------:R-:W-:Y:S05]  /*0c40*/  @!P0 BRA `(.L_x_9) ;  /* 0x00000000001c8947 */ /* 0x000fea0003800000 */
[----:B0-----:R-:W0:Y:S02]  /*0c50*/  LDC.64 R2, c[0x0][0x5a0] ;  /* 0x00016800ff027b82 */ /* 0x001e240000000a00 */
[----:B0-----:R-:W3:Y:S02]  /*0c60*/  LDG.E.64 R2, desc[UR20][R2.64] ;  /* 0x0000001402027981 */ /* 0x001ee4000c1e1b00 */
[----:B---3--:R-:W-:-:S04]  /*0c70*/  ISETP.NE.U32.AND P0, PT, R2, RZ, PT ;  /* 0x000000ff0200720c */ /* 0x008fc80003f05070 */
[----:B------:R-:W-:-:S13]  /*0c80*/  ISETP.NE.AND.EX P0, PT, R3, RZ, PT, P0 ;  /* 0x000000ff0300720c */ /* 0x000fda0003f05300 */
[----:B------:R-:W-:Y:S05]  /*0c90*/  @!P0 BRA `(.L_x_9) ;  /* 0x0000000000088947 */ /* 0x000fea0003800000 */
[----:B-1----:R0:W5:Y:S01]  /*0ca0*/  LD.E R15, desc[UR20][R2.64] ;  /* 0x00000014020f7980 */ /* 0x002162000c101900 */
[----:B------:R-:W-:Y:S05]  /*0cb0*/  BRA `(.L_x_10) ;  /* 0x0000000000207947 */ /* 0x000fea0003800000 */
.L_x_9:
[----:B------:R-:W-:Y:S02]  /*0cc0*/  ULDC.64 UR4, c[0x0][0x590] ;  /* 0x0001640000047ab9 */ /* 0x000fe40000000a00 */
[----:B------:R-:W-:-:S04]  /*0cd0*/  ISETP.NE.U32.AND P0, PT, RZ, UR4, PT ;  /* 0x00000004ff007c0c */ /* 0x000fc8000bf05070 */
[----:B------:R-:W-:-:S13]  /*0ce0*/  ISETP.NE.AND.EX P0, PT, RZ, UR5, PT, P0 ;  /* 0x00000005ff007c0c */ /* 0x000fda000bf05300 */
[----:B------:R-:W-:Y:S05]  /*0cf0*/  @!P0 BRA `(.L_x_11) ;  /* 0x00000000000c8947 */ /* 0x000fea0003800000 */
[----:B0-----:R-:W1:Y:S02]  /*0d00*/  LDC.64 R2, c[0x0][0x590] ;  /* 0x00016400ff027b82 */ /* 0x001e640000000a00 */
[----:B-1----:R1:W5:Y:S01]  /*0d10*/  LDG.E R15, desc[UR20][R2.64] ;  /* 0x00000014020f7981 */ /* 0x002362000c1e1900 */
[----:B------:R-:W-:Y:S05]  /*0d20*/  BRA `(.L_x_10) ;  /* 0x0000000000047947 */ /* 0x000fea0003800000 */
.L_x_11:
[----:B-1----:R-:W3:Y:S02]  /*0d30*/  LDC R15, c[0x0][0x584] ;  /* 0x00016100ff0f7b82 */ /* 0x002ee40000000800 */
.L_x_10:
[----:B------:R-:W4:Y:S01]  /*0d40*/  LDC R0, c[0x0][0x65c] ;  /* 0x00019700ff007b82 */ /* 0x000f220000000800 */
[----:B------:R-:W-:Y:S01]  /*0d50*/  ULDC UR8, c[0x0][0x28c] ;  /* 0x0000a30000087ab9 */ /* 0x000fe20000000800 */
[----:B------:R-:W-:Y:S01]  /*0d60*/  ISETP.NE.AND P0, PT, R6, 0x2, PT ;  /* 0x000000020600780c */ /* 0x000fe20003f05270 */
[----:B------:R-:W-:Y:S01]  /*0d70*/  UIADD3 UR8, UR8, 0x7f, URZ ;  /* 0x0000007f08087890 */ /* 0x000fe2000fffe03f */
[----:B------:R-:W-:Y:S01]  /*0d80*/  IMAD.U32 R4, RZ, RZ, UR13 ;  /* 0x0000000dff047e24 */ /* 0x000fe2000f8e00ff */
[----:B------:R-:W-:Y:S01]  /*0d90*/  UMOV UR5, URZ ;  /* 0x0000003f00057c82 */ /* 0x000fe20008000000 */
[----:B------:R-:W-:Y:S01]  /*0da0*/  UMOV UR4, URZ ;  /* 0x0000003f00047c82 */ /* 0x000fe20008000000 */
[----:B------:R-:W-:-:S04]  /*0db0*/  USHF.R.S32.HI UR9, URZ, 0x1f, UR8 ;  /* 0x0000001f3f097899 */ /* 0x000fc80008011408 */
[----:B------:R-:W-:Y:S01]  /*0dc0*/  ULEA.HI UR9, UR9, UR8, URZ, 0x7 ;  /* 0x0000000809097291 */ /* 0x000fe2000f8f383f */
[----:B----4-:R-:W-:-:S13]  /*0dd0*/  ISETP.NE.AND P4, PT, R0, 0x1, PT ;  /* 0x000000010000780c */ /* 0x010fda0003f85270 */
[----:B01----:R-:W0:Y:S01]  /*0de0*/  @P4 LDC R3, c[0x0][0x10] ;  /* 0x00000400ff034b82 */ /* 0x003e220000000800 */
[----:B------:R-:W-:Y:S02]  /*0df0*/  @P4 IMAD.MOV.U32 R17, RZ, RZ, RZ ;  /* 0x000000ffff114224 */ /* 0x000fe400078e00ff */
[----:B------:R-:W-:-:S05]  /*0e00*/  @P4 IMAD.MOV.U32 R5, RZ, RZ, RZ ;  /* 0x000000ffff054224 */ /* 0x000fca00078e00ff */
[----:B------:R-:W1:Y:S01]  /*0e10*/  @!P4 LDC R9, c[0x0][0xc] ;  /* 0x00000300ff09cb82 */ /* 0x000e620000000800 */
[----:B------:R-:W-:Y:S01]  /*0e20*/  ULDC UR6, c[0x0][0xc] ;  /* 0x0000030000067ab9 */ /* 0x000fe20000000800 */
[----:B------:R-:W-:Y:S02]  /*0e30*/  ULDC UR7, c[0x0][0x10] ;  /* 0x0000040000077ab9 */ /* 0x000fe40000000800 */
[----:B------:R-:W-:-:S04]  /*0e40*/  UIMAD.WIDE.U32 UR6, UR6, UR7, URZ ;  /* 0x00000007060672a5 */ /* 0x000fc8000f8e003f */
[----:B------:R-:W4:Y:S01]  /*0e50*/  LDC R8, c[0x0][0x14] ;  /* 0x00000500ff087b82 */ /* 0x000f220000000800 */
[----:B0-----:R-:W-:Y:S01]  /*0e60*/  @P4 IMAD.WIDE.U32 R2, R3, UR13, R16 ;  /* 0x0000000d03024c25 */ /* 0x001fe2000f8e0010 */
[----:B------:R-:W-:-:S03]  /*0e70*/  USHF.R.S32.HI UR13, URZ, 0x7, UR9 ;  /* 0x000000073f0d7899 */ /* 0x000fc60008011409 */
[----:B------:R-:W-:Y:S02]  /*0e80*/  @P4 IMAD.IADD R3, R3, 0x1, R5 ;  /* 0x0000000103034824 */ /* 0x000fe400078e0205 */
[----:B------:R-:W-:Y:S02]  /*0e90*/  IMAD.MOV.U32 R5, RZ, RZ, RZ ;  /* 0x000000ffff057224 */ /* 0x000fe400078e00ff */
[----:B-1----:R-:W-:-:S04]  /*0ea0*/  @!P4 IMAD.WIDE.U32 R4, R16, R9, R4 ;  /* 0x000000091004c225 */ /* 0x002fc800078e0004 */
[----:B------:R-:W-:Y:S02]  /*0eb0*/  @!P4 IMAD.MOV.U32 R2, RZ, RZ, R4 ;  /* 0x000000ffff02c224 */ /* 0x000fe400078e0004 */
[C---:B----4-:R-:W-:Y:S02]  /*0ec0*/  IMAD R21, R8.reuse, UR7, RZ ;  /* 0x0000000708157c24 */ /* 0x050fe4000f8e02ff */
[----:B------:R-:W-:Y:S01]  /*0ed0*/  IMAD.WIDE.U32 R8, R8, UR6, RZ ;  /* 0x0000000608087c25 */ /* 0x000fe2000f8e00ff */
[----:B------:R-:W-:-:S03]  /*0ee0*/  ULDC.64 UR6, c[0x0][0x650] ;  /* 0x0001940000067ab9 */ /* 0x000fc60000000a00 */
[----:B------:R-:W-:Y:S02]  /*0ef0*/  @!P4 IMAD.MOV.U32 R3, RZ, RZ, R5 ;  /* 0x000000ffff03c224 */ /* 0x000fe400078e0005 */
[----:B------:R-:W-:Y:S01]  /*0f00*/  IMAD.IADD R0, R9, 0x1, R21 ;  /* 0x0000000109007824 */ /* 0x000fe200078e0215 */
[----:B------:R-:W-:Y:S06]  /*0f10*/  @P0 BRA `(.L_x_12) ;  /* 0x0000000000240947 */ /* 0x000fec0003800000 */
[----:B------:R-:W-:Y:S01]  /*0f20*/  USHF.R.U32.HI UR4, URZ, 0x1, UR13 ;  /* 0x000000013f047899 */ /* 0x000fe2000801160d */
[----:B------:R-:W-:Y:S01]  /*0f30*/  IADD3 R2, P0, R2, R8, RZ ;  /* 0x0000000802027210 */ /* 0x000fe20007f1e0ff */
[----:B------:R-:W-:Y:S02]  /*0f40*/  UISETP.GE.U32.AND UP0, UPT, UR13, 0xe, UPT ;  /* 0x0000000e0d00788c */ /* 0x000fe4000bf06070 */
[----:B------:R-:W-:Y:S02]  /*0f50*/  UIMAD.WIDE.U32 UR4, UR4, -0x6db6db6d, URZ ;  /* 0x92492493040478a5 */ /* 0x000fe4000f8e003f */
[----:B------:R-:W-:Y:S02]  /*0f60*/  IMAD.X R3, R0, 0x1, R3, P0 ;  /* 0x0000000100037824 */ /* 0x000fe400000e0603 */
[----:B------:R-:W-:-:S03]  /*0f70*/  USHF.R.U32.HI UR5, URZ, 0x2, UR5 ;  /* 0x000000023f057899 */ /* 0x000fc60008011605 */
[----:B------:R-:W-:Y:S02]  /*0f80*/  UMOV UR4, URZ ;  /* 0x0000003f00047c82 */ /* 0x000fe40008000000 */
[----:B------:R-:W-:Y:S02]  /*0f90*/  @UP0 ULOP3.LUT UR4, UR5, 0x1, URZ, 0xc0, !UPT ;  /* 0x0000000105040892 */ /* 0x000fe4000f8ec03f */
[----:B------:R-:W-:-:S12]  /*0fa0*/  UIMAD UR5, UR5, -0xe, UR13 ;  /* 0xfffffff2050578a4 */ /* 0x000fd8000f8e020d */
.L_x_12:
[----:B------:R-:W-:Y:S01]  /*0fb0*/  ISETP.GE.U32.AND P0, PT, R2, UR6, PT ;  /* 0x0000000602007c0c */ /* 0x000fe2000bf06070 */
[----:B------:R-:W-:Y:S01]  /*0fc0*/  IMAD.MOV.U32 R6, RZ, RZ, -0x1 ;  /* 0xffffffffff067424 */ /* 0x000fe200078e00ff */
[----:B------:R-:W-:Y:S01]  /*0fd0*/  PRMT R20, RZ, 0x7610, R20 ;  /* 0x00007610ff147816 */ /* 0x000fe20000000014 */
[----:B------:R-:W-:Y:S01]  /*0fe0*/  IMAD.MOV.U32 R4, RZ, RZ, -0x1 ;  /* 0xffffffffff047424 */ /* 0x000fe200078e00ff */
[----:B------:R-:W-:Y:S01]  /*0ff0*/  ISETP.GE.U32.AND.EX P0, PT, R3, UR7, PT, P0 ;  /* 0x0000000703007c0c */ /* 0x000fe2000bf06100 */
[----:B------:R-:W-:-:S12]  /*1000*/  IMAD.MOV.U32 R5, RZ, RZ, -0x1 ;  /* 0xffffffffff057424 */ /* 0x000fd800078e00ff */
[----:B------:R-:W-:Y:S05]  /*1010*/  @P0 BRA `(.L_x_13) ;  /* 0x0000000400240947 */ /* 0x000fea0003800000 */
[----:B------:R-:W0:Y:S01]  /*1020*/  LDC.64 R30, c[0x0][0x628] ;  /* 0x00018a00ff1e7b82 */ /* 0x000e220000000a00 */
[----:B------:R-:W-:Y:S02]  /*1030*/  IMAD.MOV.U32 R4, RZ, RZ, R2 ;  /* 0x000000ffff047224 */ /* 0x000fe400078e0002 */
[----:B------:R-:W-:-:S05]  /*1040*/  IMAD.MOV.U32 R5, RZ, RZ, R3 ;  /* 0x000000ffff057224 */ /* 0x000fca00078e0003 */
[----:B------:R-:W1:Y:S08]  /*1050*/  LDC R6, c[0x0][0x630] ;  /* 0x00018c00ff067b82 */ /* 0x000e700000000800 */
[----:B------:R-:W4:Y:S01]  /*1060*/  LDC.64 R32, c[0x0][0x620] ;  /* 0x00018800ff207b82 */ /* 0x000f220000000a00 */
[----:B0-----:R-:W-:-:S04]  /*1070*/  ISETP.NE.U32.AND P0, PT, R30, RZ, PT ;  /* 0x000000ff1e00720c */ /* 0x001fc80003f05070 */
[----:B------:R-:W-:-:S13]  /*1080*/  ISETP.NE.AND.EX P0, PT, R31, RZ, PT, P0 ;  /* 0x000000ff1f00720c */ /* 0x000fda0003f05300 */
[----:B-1--4-:R-:W-:Y:S05]  /*1090*/  @!P0 BRA `(.L_x_14) ;  /* 0x0000000000288947 */ /* 0x012fea0003800000 */
[----:B------:R-:W0:Y:S02]  /*10a0*/  LDC R23, c[0x0][0x634] ;  /* 0x00018d00ff177b82 */ /* 0x000e240000000800 */
[----:B0-----:R-:W-:-:S05]  /*10b0*/  IADD3 R23, P0, R2, R23, RZ ;  /* 0x0000001702177210 */ /* 0x001fca0007f1e0ff */
[----:B------:R-:W-:-:S04]  /*10c0*/  IMAD.X R29, RZ, RZ, R3, P0 ;  /* 0x000000ffff1d7224 */ /* 0x000fc800000e0603 */
[----:B------:R-:W-:-:S04]  /*10d0*/  IMAD.WIDE.U32 R4, R29, R30, RZ ;  /* 0x0000001e1d047225 */ /* 0x000fc800078e00ff */
[----:B------:R-:W-:-:S04]  /*10e0*/  IMAD.WIDE.U32 R20, P0, R23, R31, R4 ;  /* 0x0000001f17147225 */ /* 0x000fc80007800004 */
[----:B------:R-:W-:-:S04]  /*10f0*/  IMAD.WIDE.U32 R4, R23, R30, RZ ;  /* 0x0000001e17047225 */ /* 0x000fc800078e00ff */
[----:B------:R-:W-:Y:S01]  /*1100*/  IMAD.X R23, RZ, RZ, RZ, P0 ;  /* 0x000000ffff177224 */ /* 0x000fe200000e06ff */
[----:B------:R-:W-:Y:S01]  /*1110*/  IADD3 RZ, P0, R5, R20, RZ ;  /* 0x0000001405ff7210 */ /* 0x000fe20007f1e0ff */
[----:B------:R-:W-:-:S04]  /*1120*/  IMAD.MOV.U32 R22, RZ, RZ, R21 ;  /* 0x000000ffff167224 */ /* 0x000fc800078e0015 */
[----:B------:R-:W-:-:S08]  /*1130*/  IMAD.WIDE.U32.X R4, R29, R31, R22, P0 ;  /* 0x0000001f1d047225 */ /* 0x000fd000000e0416 */
.L_x_14:
[----:B------:R-:W0:Y:S01]  /*1140*/  LDC.64 R34, c[0x0][0x640] ;  /* 0x00019000ff227b82 */ /* 0x000e220000000a00 */
[-CC-:B------:R-:W-:Y:S01]  /*1150*/  SHF.R.U64 R36, R4, R6.reuse, R5.reuse ;  /* 0x0000000604247219 */ /* 0x180fe20000001205 */
[----:B------:R-:W-:Y:S01]  /*1160*/  IMAD.MOV.U32 R39, RZ, RZ, 0x1 ;  /* 0x00000001ff277424 */ /* 0x000fe200078e00ff */
[----:B------:R-:W-:Y:S02]  /*1170*/  SHF.R.U32.HI R4, RZ, R6, R5 ;  /* 0x00000006ff047219 */ /* 0x000fe40000011605 */
[----:B------:R-:W-:-:S03]  /*1180*/  IADD3 R21, P0, RZ, -R36, RZ ;  /* 0x80000024ff157210 */ /* 0x000fc60007f1e0ff */
[----:B------:R-:W1:Y:S02]  /*1190*/  LDC R20, c[0x0][0x618] ;  /* 0x00018600ff147b82 */ /* 0x000e640000000800 */
[----:B------:R-:W-:-:S04]  /*11a0*/  IMAD.X R5, RZ, RZ, ~R4, P0 ;  /* 0x000000ffff057224 */ /* 0x000fc800000e0e04 */
[-C--:B------:R-:W-:Y:S02]  /*11b0*/  IMAD R6, R5, R32.reuse, RZ ;  /* 0x0000002005067224 */ /* 0x080fe400078e02ff */
[----:B------:R-:W4:Y:S01]  /*11c0*/  LDC R23, c[0x0][0x608] ;  /* 0x00018200ff177b82 */ /* 0x000f220000000800 */
[----:B------:R-:W-:-:S04]  /*11d0*/  IMAD.WIDE.U32 R4, R21, R32, R2 ;  /* 0x0000002015047225 */ /* 0x000fc800078e0002 */
[----:B------:R-:W-:-:S03]  /*11e0*/  IMAD R21, R21, R33, R6 ;  /* 0x0000002115157224 */ /* 0x000fc600078e0206 */
[----:B------:R-:W2:Y:S01]  /*11f0*/  LDC R26, c[0x0][0x658] ;  /* 0x00019600ff1a7b82 */ /* 0x000ea20000000800 */
[----:B------:R-:W-:Y:S01]  /*1200*/  IMAD.IADD R5, R5, 0x1, R21 ;  /* 0x0000000105057824 */ /* 0x000fe200078e0215 */
[----:B0-----:R-:W-:Y:S01]  /*1210*/  ISETP.NE.U32.AND P0, PT, R34, RZ, PT ;  /* 0x000000ff2200720c */ /* 0x001fe20003f05070 */
[----:B------:R-:W-:-:S03]  /*1220*/  IMAD.MOV.U32 R21, RZ, RZ, -0x1 ;  /* 0xffffffffff157424 */ /* 0x000fc600078e00ff */
[----:B------:R-:W-:Y:S02]  /*1230*/  ISETP.NE.AND.EX P0, PT, R35, RZ, PT, P0 ;  /* 0x000000ff2300720c */ /* 0x000fe40003f05300 */
[----:B------:R-:W0:Y:S01]  /*1240*/  LDC R33, c[0x0][0x600] ;  /* 0x00018000ff217b82 */ /* 0x000e220000000800 */
[-CC-:B-1----:R-:W-:Y:S02]  /*1250*/  SHF.R.U64 R31, R4, R20.reuse, R5.reuse ;  /* 0x00000014041f7219 */ /* 0x182fe40000001205 */
[----:B------:R-:W-:-:S05]  /*1260*/  SHF.R.U32.HI R4, RZ, R20, R5 ;  /* 0x00000014ff047219 */ /* 0x000fca0000011605 */
[----:B------:R-:W1:Y:S01]  /*1270*/  LDC R28, c[0x0][0x648] ;  /* 0x00019200ff1c7b82 */ /* 0x000e620000000800 */
[-CC-:B----4-:R-:W-:Y:S02]  /*1280*/  SHF.R.U64 R41, R31, R23.reuse, R4.reuse ;  /* 0x000000171f297219 */ /* 0x190fe40000001204 */
[----:B------:R-:W-:-:S05]  /*1290*/  SHF.R.U32.HI R5, RZ, R23, R4 ;  /* 0x00000017ff057219 */ /* 0x000fca0000011604 */
[----:B------:R-:W4:Y:S01]  /*12a0*/  LDC R37, c[0x0][0x638] ;  /* 0x00018e00ff257b82 */ /* 0x000f220000000800 */
[-C--:B--2---:R-:W-:Y:S02]  /*12b0*/  SHF.L.U32 R4, R21, R26.reuse, RZ ;  /* 0x0000001a15047219 */ /* 0x084fe400000006ff */
[--C-:B------:R-:W-:Y:S02]  /*12c0*/  SHF.R.U64 R32, R41, R26, R5.reuse ;  /* 0x0000001a29207219 */ /* 0x100fe40000001205 */
[----:B------:R-:W-:Y:S02]  /*12d0*/  LOP3.LUT R6, RZ, R4, RZ, 0x33, !PT ;  /* 0x00000004ff067212 */ /* 0x000fe400078e33ff */
[----:B------:R-:W-:Y:S01]  /*12e0*/  SHF.R.U32.HI R5, RZ, R26, R5 ;  /* 0x0000001aff057219 */ /* 0x000fe20000011605 */
[----:B------:R-:W2:Y:S01]  /*12f0*/  LDC R30, c[0x0][0x610] ;  /* 0x00018400ff1e7b82 */ /* 0x000ea20000000800 */
[----:B------:R-:W-:Y:S01]  /*1300*/  IMAD.MOV.U32 R4, RZ, RZ, R32 ;  /* 0x000000ffff047224 */ /* 0x000fe200078e0020 */
[----:B------:R-:W-:Y:S06]  /*1310*/  @!P0 BRA `(.L_x_15) ;  /* 0x0000000000288947 */ /* 0x000fec0003800000 */
[----:B------:R-:W3:Y:S02]  /*1320*/  LDC R23, c[0x0][0x64c] ;  /* 0x00019300ff177b82 */ /* 0x000ee40000000800 */
[----:B---3--:R-:W-:-:S05]  /*1330*/  IADD3 R23, P0, R32, R23, RZ ;  /* 0x0000001720177210 */ /* 0x008fca0007f1e0ff */
        /* <DEDUP_REMOVED lines=8> */
.L_x_15:
[----:B-1----:R-:W-:Y:S01]  /*13c0*/  SHF.R.U64 R17, R4, R28, R5 ;  /* 0x0000001c04117219 */ /* 0x002fe20000001205 */
[----:B------:R-:W-:Y:S01]  /*13d0*/  @P4 IMAD R25, R27, R24, R16 ;  /* 0x000000181b194224 */ /* 0x000fe200078e0210 */
[----:B------:R-:W-:Y:S02]  /*13e0*/  SHF.L.U32 R4, R39, R26, RZ ;  /* 0x0000001a27047219 */ /* 0x000fe400000006ff */
[----:B------:R-:W-:Y:S01]  /*13f0*/  LOP3.LUT R5, R41, R6, RZ, 0xc0, !PT ;  /* 0x0000000629057212 */ /* 0x000fe200078ec0ff */
[----:B0-----:R-:W-:Y:S02]  /*1400*/  VIADD R6, R33, 0xffffffff ;  /* 0xffffffff21067836 */ /* 0x001fe40000000000 */
[----:B------:R-:W-:Y:S02]  /*1410*/  IMAD.MOV R20, RZ, RZ, -R17 ;  /* 0x000000ffff147224 */ /* 0x000fe400078e0a11 */
[----:B------:R-:W-:Y:S01]  /*1420*/  IMAD R16, R4, R17, R5 ;  /* 0x0000001104107224 */ /* 0x000fe200078e0205 */
[----:B------:R-:W-:Y:S01]  /*1430*/  LOP3.LUT R5, R31, R6, RZ, 0xc0, !PT ;  /* 0x000000061f057212 */ /* 0x000fe200078ec0ff */
[----:B----4-:R-:W-:-:S02]  /*1440*/  IMAD R4, R20, R37, R32 ;  /* 0x0000002514047224 */ /* 0x010fc400078e0220 */
[----:B--2---:R-:W-:Y:S02]  /*1450*/  IMAD R6, R16, R30, R25 ;  /* 0x0000001e10067224 */ /* 0x004fe400078e0219 */
[----:B------:R-:W-:Y:S02]  /*1460*/  IMAD R5, R4, R33, R5 ;  /* 0x0000002104057224 */ /* 0x000fe400078e0205 */
[----:B------:R-:W-:-:S03]  /*1470*/  IMAD.MOV.U32 R20, RZ, RZ, 0x1 ;  /* 0x00000001ff147424 */ /* 0x000fc600078e00ff */
[----:B------:R-:W-:Y:S02]  /*1480*/  SEL R4, R5, R6, !P4 ;  /* 0x0000000605047207 */ /* 0x000fe40006000000 */
[----:B------:R-:W-:Y:S01]  /*1490*/  SEL R6, R6, R5, !P4 ;  /* 0x0000000506067207 */ /* 0x000fe20006000000 */
[----:B------:R-:W-:-:S07]  /*14a0*/  IMAD.MOV.U32 R5, RZ, RZ, R36 ;  /* 0x000000ffff057224 */ /* 0x000fce00078e0024 */
.L_x_13:
[----:B------:R-:W-:Y:S05]  /*14b0*/  @!P2 BRA `(.L_x_16) ;  /* 0x00000000000ca947 */ /* 0x000fea0003800000 */
[----:B------:R-:W-:Y:S01]  /*14c0*/  UCGABAR_WAIT ;  /* 0x0000000000007dc7 */ /* 0x000fe20008000000 */
[----:B------:R-:W-:Y:S01]  /*14d0*/  CCTL.IVALL ;  /* 0x00000000ff00798f */ /* 0x000fe20002000000 */
[----:B------:R-:W-:Y:S05]  /*14e0*/  BRA `(.L_x_17) ;  /* 0x0000000000047947 */ /* 0x000fea0003800000 */
.L_x_16:
[----:B------:R-:W-:Y:S06]  /*14f0*/  BAR.SYNC.DEFER_BLOCKING 0x0 ;  /* 0x0000000000007b1d */ /* 0x000fec0000010000 */
.L_x_17:
[----:B------:R-:W-:Y:S05]  /*1500*/  @!P5 BRA `(.L_x_18) ;  /* 0x00000044005cd947 */ /* 0x000fea0003800000 */
[----:B------:R-:W-:-:S13]  /*1510*/  ISETP.GT.U32.AND P0, PT, R38, 0x1, PT ;  /* 0x000000012600780c */ /* 0x000fda0003f04070 */
[----:B------:R-:W-:Y:S05]  /*1520*/  @P0 EXIT ;  /* 0x000000000000094d */ /* 0x000fea0003800000 */
.L_x_19:
[----:B------:R-:W-:-:S08]  /*1530*/  NOP ;  /* 0x0000000000007918 */ /* 0x000fd00000000000 */
[----:B------:R-:W0:Y:S02]  /*1540*/  USETMAXREG.TRY_ALLOC.CTAPOOL UP0, 0xe8 ;  /* 0x000000e8000079c8 */ /* 0x000e240008000600 */
[----:B0-----:R-:W-:-:S13]  /*1550*/  PLOP3.LUT P0, PT, PT, PT, UP0, 0x80, 0x0 ;  /* 0x000000000000781c */ /* 0x001fda0003f0f008 */
[----:B------:R-:W-:Y:S05]  /*1560*/  @!P0 BRA `(.L_x_19) ;  /* 0xfffffffc00f08947 */ /* 0x000fea000383ffff */
[----:B------:R-:W-:-:S13]  /*1570*/  LOP3.LUT P0, RZ, R20, 0xff, RZ, 0xc0, !PT ;  /* 0x000000ff14ff7812 */ /* 0x000fda000780c0ff */
[----:B------:R-:W-:Y:S05]  /*1580*/  @!P0 EXIT ;  /* 0x000000000000894d */ /* 0x000fea0003800000 */
[----:B------:R-:W0:Y:S01]  /*1590*/  S2UR UR6, SR_CgaCtaId ;  /* 0x00000000000679c3 */ /* 0x000e220000008800 */
[CC--:B------:R-:W-:Y:S01]  /*15a0*/  LEA.HI R11, R19.reuse, R10.reuse, RZ, 0x2 ;  /* 0x0000000a130b7211 */ /* 0x0c0fe200078f10ff */
[----:B------:R-:W-:Y:S01]  /*15b0*/  UIADD3 UR7, UR11, -0x1, URZ ;  /* 0xffffffff0b077890 */ /* 0x000fe2000fffe03f */
[----:B------:R-:W-:Y:S01]  /*15c0*/  LEA.HI R19, R19, R10, RZ, 0x5 ;  /* 0x0000000a13137211 */ /* 0x000fe200078f28ff */
[----:B------:R-:W-:Y:S01]  /*15d0*/  UMOV UR9, 0x400 ;  /* 0x0000040000097882 */ /* 0x000fe20000000000 */
[--C-:B------:R-:W-:Y:S01]  /*15e0*/  SHF.R.S32.HI R16, RZ, 0x2, R11.reuse ;  /* 0x00000002ff107819 */ /* 0x100fe2000001140b */
[----:B------:R-:W-:Y:S01]  /*15f0*/  UISETP.LT.AND UP0, UPT, UR13, 0x1, UPT ;  /* 0x000000010d00788c */ /* 0x000fe2000bf01270 */
[----:B------:R-:W-:Y:S01]  /*1600*/  SHF.R.S32.HI R17, RZ, 0x1f, R11 ;  /* 0x0000001fff117819 */ /* 0x000fe2000001140b */
[----:B------:R-:W-:Y:S01]  /*1610*/  USHF.L.U32 UR22, UR13, 0x1, URZ ;  /* 0x000000010d167899 */ /* 0x000fe2000800063f */
[----:B------:R-:W-:Y:S01]  /*1620*/  SHF.R.S32.HI R19, RZ, 0x5, R19 ;  /* 0x00000005ff137819 */ /* 0x000fe20000011413 */
[----:B------:R-:W-:Y:S01]  /*1630*/  USEL UR10, UR13, 0x1, UP0 ;  /* 0x000000010d0a7887 */ /* 0x000fe20008000000 */
[----:B------:R-:W-:Y:S01]  /*1640*/  LEA.HI R17, R17, R16, RZ, 0x3 ;  /* 0x0000001011117211 */ /* 0x000fe200078f18ff */
[----:B------:R-:W-:Y:S01]  /*1650*/  UISETP.NE.AND UP0, UPT, UR7, URZ, UPT ;  /* 0x0000003f0700728c */ /* 0x000fe2000bf05270 */
[----:B------:R-:W-:Y:S01]  /*1660*/  LOP3.LUT R11, R11, 0xfffffffc, RZ, 0xc0, !PT ;  /* 0xfffffffc0b0b7812 */ /* 0x000fe200078ec0ff */
[----:B------:R-:W-:Y:S01]  /*1670*/  UIADD3 UR10, -UR10, UR13, URZ ;  /* 0x0000000d0a0a7290 */ /* 0x000fe2000fffe13f */
[----:B------:R-:W-:Y:S01]  /*1680*/  LOP3.LUT R17, R17, 0xfffffff8, RZ, 0xc0, !PT ;  /* 0xfffffff811117812 */ /* 0x000fe200078ec0ff */
[----:B------:R-:W-:Y:S01]  /*1690*/  USEL UR16, URZ, 0x1, UP0 ;  /* 0x000000013f107887 */ /* 0x000fe20008000000 */
[----:B------:R-:W-:Y:S01]  /*16a0*/  LOP3.LUT R88, R7, 0x1, RZ, 0xfc, !PT ;  /* 0x0000000107587812 */ /* 0x000fe200078efcff */
[----:B------:R-:W-:-:S02]  /*16b0*/  IMAD.IADD R20, R10, 0x1, -R11 ;  /* 0x000000010a147824 */ /* 0x000fc400078e0a0b */
[----:B------:R-:W-:Y:S02]  /*16c0*/  IMAD.IADD R16, R16, 0x1, -R17 ;  /* 0x0000000110107824 */ /* 0x000fe400078e0a11 */
[----:B------:R-:W-:Y:S01]  /*16d0*/  IMAD.U32 R89, RZ, RZ, UR16 ;  /* 0x00000010ff597e24 */ /* 0x000fe2000f8e00ff */
[----:B0-----:R-:W-:Y:S02]  /*16e0*/  ULEA UR9, UR6, UR9, 0x18 ;  /* 0x0000000906097291 */ /* 0x001fe4000f8ec03f */
[--C-:B------:R-:W-:Y:S01]  /*16f0*/  SHF.R.S32.HI R17, RZ, 0x1f, R16.reuse ;  /* 0x0000001fff117819 */ /* 0x100fe20000011410 */
[----:B------:R-:W-:Y:S01]  /*1700*/  USHF.L.U32 UR6, UR7, 0x3, URZ ;  /* 0x0000000307067899 */ /* 0x000fe2000800063f */
[C-C-:B------:R-:W-:Y:S01]  /*1710*/  IMAD R21, R19.reuse, -0x10, -R16.reuse ;  /* 0xfffffff013157824 */ /* 0x140fe200078e0a10 */
[----:B------:R-:W-:Y:S02]  /*1720*/  UIADD3 UR7, UR9, 0x200, URZ ;  /* 0x0000020009077890 */ /* 0x000fe4000fffe03f */
[----:B------:R-:W-:Y:S01]  /*1730*/  ULOP3.LUT UR6, UR6, 0x8, URZ, 0xc0, !UPT ;  /* 0x0000000806067892 */ /* 0x000fe2000f8ec03f */
[----:B------:R-:W-:Y:S01]  /*1740*/  IMAD.WIDE R10, R19, 0x10, R16 ;  /* 0x00000010130a7825 */ /* 0x000fe200078e0210 */
[----:B------:R-:W-:-:S02]  /*1750*/  UIADD3 UR8, UR9, 0x1c200, URZ ;  /* 0x0001c20009087890 */ /* 0x000fc4000fffe03f */
[----:B------:R-:W-:Y:S02]  /*1760*/  USHF.R.U32.HI UR7, URZ, 0x4, UR7 ;  /* 0x000000043f077899 */ /* 0x000fe40008011607 */
[----:B------:R-:W-:Y:S02]  /*1770*/  USHF.R.U32.HI UR8, URZ, 0x4, UR8 ;  /* 0x000000043f087899 */ /* 0x000fe40008011608 */
[----:B------:R-:W-:Y:S02]  /*1780*/  ULOP3.LUT UR24, UR6, 0x8, URZ, 0x3c, !UPT ;  /* 0x0000000806187892 */ /* 0x000fe4000f8e3c3f */
[----:B------:R-:W-:Y:S02]  /*1790*/  ULOP3.LUT UR12, UR6, 0x18, URZ, 0x3c, !UPT ;  /* 0x00000018060c7892 */ /* 0x000fe4000f8e3c3f */
[----:B------:R-:W-:Y:S01]  /*17a0*/  UIADD3 UR23, UR9, 0xf0, URZ ;  /* 0x000000f009177890 */ /* 0x000fe2000fffe03f */
[----:B------:R-:W-:Y:S01]  /*17b0*/  ULDC UR6, c[0x0][0x284] ;  /* 0x0000a10000067ab9 */ /* 0x000fe20000000800 */
[----:B------:R-:W-:Y:S01]  /*17c0*/  ULOP3.LUT UR7, UR7, 0x3fff, URZ, 0xc0, !UPT ;  /* 0x00003fff07077892 */ /* 0x000fe2000f8ec03f */
[----:B------:R-:W-:Y:S01]  /*17d0*/  VIADD R21, R21, UR6 ;  /* 0x0000000615157c36 */ /* 0x000fe20008000000 */
[----:B------:R-:W-:-:S02]  /*17e0*/  ULOP3.LUT UR8, UR8, 0x3fff, URZ, 0xc0, !UPT ;  /* 0x00003fff08087892 */ /* 0x000fc4000f8ec03f */
[----:B------:R-:W-:Y:S02]  /*17f0*/  ULEA UR11, UR11, UR23, 0x3 ;  /* 0x000000170b0b7291 */ /* 0x000fe4000f8e183f */
[----:B------:R-:W-:Y:S02]  /*1800*/  ULOP3.LUT UR14, UR7, 0x10000, URZ, 0xfc, !UPT ;  /* 0x00010000070e7892 */ /* 0x000fe4000f8efc3f */
[----:B------:R-:W-:-:S12]  /*1810*/  ULOP3.LUT UR15, UR8, 0x10000, URZ, 0xfc, !UPT ;  /* 0x00010000080f7892 */ /* 0x000fd8000f8efc3f */
.L_x_112:
[----:B------:R-:W-:Y:S01]  /*1820*/  SHF.L.U32 R16, R89, 0x1f, RZ ;  /* 0x0000001f59107819 */ /* 0x000fe200000006ff */
[----:B------:R-:W0:Y:S01]  /*1830*/  LDC R17, c[0x0][0x28c] ;  /* 0x0000a300ff117b82 */ /* 0x000e220000000800 */
[----:B------:R-:W-:Y:S01]  /*1840*/  UMOV UR6, URZ ;  /* 0x0000003f00067c82 */ /* 0x000fe20008000000 */
[----:B------:R-:W-:Y:S01]  /*1850*/  UMOV UR25, UR5 ;  /* 0x0000000500197c82 */ /* 0x000fe20008000000 */
[----:B-1----:R-:W1:Y:S01]  /*1860*/  SYNCS.PHASECHK.TRANS64.TRYWAIT P0, [UR11+-0x8], R16 ;  /* 0xfffff810ff0075a7 */ /* 0x002e62000800014b */
[----:B0-----:R-:W-:Y:S01]  /*1870*/  ISETP.GE.AND P1, PT, R17, 0x1, PT ;  /* 0x000000011100780c */ /* 0x001fe20003f26270 */
[----:B-1234-:R-:W-:-:S12]  /*1880*/  @!P0 BRA `(.L_x_20) ;  /* 0x0000005400e08947 */ /* 0x01efd80003800000 */
.L_x_144:
[----:B------:R-:W-:Y:S01]  /*1890*/  UMOV UR7, URZ ;  /* 0x0000003f00077c82 */ /* 0x000fe20008000000 */
[----:B------:R-:W-:Y:S01]  /*18a0*/  UMOV UR8, URZ ;  /* 0x0000003f00087c82 */ /* 0x000fe20008000000 */
[----:B------:R-:W-:Y:S02]  /*18b0*/  CS2R R56, SRZ ;  /* 0x0000000000387805 */ /* 0x000fe4000001ff00 */
[----:B------:R-:W-:Y:S02]  /*18c0*/  CS2R R58, SRZ ;  /* 0x00000000003a7805 */ /* 0x000fe4000001ff00 */
[----:B------:R-:W-:Y:S02]  /*18d0*/  CS2R R60, SRZ ;  /* 0x00000000003c7805 */ /* 0x000fe4000001ff00 */
[----:B------:R-:W-:Y:S02]  /*18e0*/  CS2R R62, SRZ ;  /* 0x00000000003e7805 */ /* 0x000fe4000001ff00 */
[----:B------:R-:W-:-:S02]  /*18f0*/  CS2R R64, SRZ ;  /* 0x0000000000407805 */ /* 0x000fc4000001ff00 */
[----:B------:R-:W-:Y:S02]  /*1900*/  CS2R R66, SRZ ;  /* 0x0000000000427805 */ /* 0x000fe4000001ff00 */
        /* <DEDUP_REMOVED lines=9> */
[----:B------:R-:W-:Y:S01]  /*19a0*/  CS2R R86, SRZ ;  /* 0x0000000000567805 */ /* 0x000fe2000001ff00 */
[----:B------:R-:W-:Y:S01]  /*19b0*/  IMAD.U32 R22, RZ, RZ, UR4 ;  /* 0x00000004ff167e24 */ /* 0x000fe2000f8e00ff */
        /* <DEDUP_REMOVED lines=15> */
[----:B------:R-:W-:Y:S01]  /*1ab0*/  CS2R R54, SRZ ;  /* 0x0000000000367805 */ /* 0x000fe2000001ff00 */
[----:B------:R-:W-:Y:S06]  /*1ac0*/  @!P1 BRA `(.L_x_21) ;  /* 0x0000000400889947 */ /* 0x000fec0003800000 */
[----:B------:R-:W-:-:S13]  /*1ad0*/  ISETP.NE.AND P1, PT, R88, 0x3, PT ;  /* 0x000000035800780c */ /* 0x000fda0003f25270 */
[----:B------:R-:W-:Y:S05]  /*1ae0*/  @!P1 BRA `(.L_x_22) ;  /* 0x0000000000049947 */ /* 0x000fea0003800000 */
[----:B------:R-:W-:Y:S01]  /*1af0*/  BPT.TRAP 0x1 ;  /* 0x000000040000795c */ /* 0x000fe20000300000 */
.L_x_22:
[----:B------:R-:W-:Y:S01]  /*1b00*/  ULEA UR6, UR5, UR9, 0x3 ;  /* 0x0000000905067291 */ /* 0x000fe2000f8e183f */
[----:B0-----:R-:W-:-:S05]  /*1b10*/  IMAD.U32 R16, RZ, RZ, UR4 ;  /* 0x00000004ff107e24 */ /* 0x001fca000f8e00ff */
[----:B------:R-:W-:-:S04]  /*1b20*/  SHF.L.U32 R16, R16, 0x1f, RZ ;  /* 0x0000001f10107819 */ /* 0x000fc800000006ff */
[----:B------:R0:W1:Y:S01]  /*1b30*/  SYNCS.PHASECHK.TRANS64.TRYWAIT P0, [UR6], R16 ;  /* 0x00000010ff0075a7 */ /* 0x0000620008000146 */
[----:B------:R-:W-:Y:S05]  /*1b40*/  @!P1 BRA `(.L_x_23) ;  /* 0x0000000000049947 */ /* 0x000fea0003800000 */
[----:B------:R-:W-:Y:S01]  /*1b50*/  BPT.TRAP 0x1 ;  /* 0x000000040000795c */ /* 0x000fe20000300000 */
.L_x_23:
[----:B-1----:R-:W-:Y:S05]  /*1b60*/  @P0 BRA `(.L_x_24) ;  /* 0x0000000000080947 */ /* 0x002fea0003800000 */
[----:B------:R-:W1:Y:S02]  /*1b70*/  SYNCS.PHASECHK.TRANS64.TRYWAIT P0, [UR6], R16 ;  /* 0x00000010ff0075a7 */ /* 0x000e640008000146 */
[----:B-1----:R-:W-:Y:S05]  /*1b80*/  @!P0 BRA `(.L_x_25) ;  /* 0x0000005400388947 */ /* 0x002fea0003800000 */
.L_x_24:
[----:B------:R-:W-:Y:S01]  /*1b90*/  ULEA UR6, UR5, UR14, 0x9 ;  /* 0x0000000e05067291 */ /* 0x000fe2000f8e483f */
[----:B------:R-:W-:Y:S01]  /*1ba0*/  WARPGROUP.ARRIVE ;  /* 0x00000000000079c5 */ /* 0x000fe20000000000 */
[----:B------:R-:W-:Y:S01]  /*1bb0*/  ULEA UR7, UR5, UR15, 0x9 ;  /* 0x0000000f05077291 */ /* 0x000fe2000f8e483f */
[----:B------:R-:W-:Y:S01]  /*1bc0*/  CS2R R56, SRZ ;  /* 0x0000000000387805 */ /* 0x000fe2000001ff00 */
[----:B------:R-:W-:Y:S01]  /*1bd0*/  UMOV UR17, 0x40000040 ;  /* 0x4000004000117882 */ /* 0x000fe20000000000 */
[----:B------:R-:W-:Y:S01]  /*1be0*/  UMOV UR19, 0x40000040 ;  /* 0x4000004000137882 */ /* 0x000fe20000000000 */
[----:B------:R-:W-:Y:S01]  /*1bf0*/  CS2R R58, SRZ ;  /* 0x00000000003a7805 */ /* 0x000fe2000001ff00 */
[----:B------:R-:W-:Y:S01]  /*1c00*/  UMOV UR16, UR6 ;  /* 0x0000000600107c82 */ /* 0x000fe20008000000 */
[----:B------:R-:W-:Y:S01]  /*1c10*/  CS2R R60, SRZ ;  /* 0x00000000003c7805 */ /* 0x000fe2000001ff00 */
[----:B------:R-:W-:Y:S01]  /*1c20*/  UMOV UR18, UR7 ;  /* 0x0000000700127c82 */ /* 0x000fe20008000000 */
[----:B------:R-:W-:Y:S01]  /*1c30*/  CS2R R62, SRZ ;  /* 0x00000000003e7805 */ /* 0x000fe2000001ff00 */
[----:B------:R-:W-:Y:S01]  /*1c40*/  QGMMA.64x64x32.F32.E4M3.E4M3 R24, gdesc[UR16], RZ, !UPT ;  /* 0x00e00000101879f3 */ /* 0x000fe2000c7008ff */
[----:B------:R-:W-:Y:S01]  /*1c50*/  UIADD3 UR16, UR6, 0x2, URZ ;  /* 0x0000000206107890 */ /* 0x000fe2000fffe03f */
[----:B------:R-:W-:Y:S01]  /*1c60*/  CS2R R64, SRZ ;  /* 0x0000000000407805 */ /* 0x000fe2000001ff00 */
[----:B------:R-:W-:Y:S01]  /*1c70*/  UIADD3 UR18, UR7, 0x2, URZ ;  /* 0x0000000207127890 */ /* 0x000fe2000fffe03f */
[----:B------:R-:W-:Y:S01]  /*1c80*/  CS2R R66, SRZ ;  /* 0x0000000000427805 */ /* 0x000fe2000001ff00 */
[----:B------:R-:W-:Y:S01]  /*1c90*/  UMOV UR17, 0x40000040 ;  /* 0x4000004000117882 */ /* 0x000fe20000000000 */
[----:B------:R-:W-:Y:S01]  /*1ca0*/  UMOV UR19, 0x40000040 ;  /* 0x4000004000137882 */ /* 0x000fe20000000000 */
        /* <DEDUP_REMOVED lines=10> */
[----:B------:R-:W-:Y:S01]  /*1d50*/  QGMMA.64x64x32.F32.E4M3.E4M3 R24, gdesc[UR16], R24 ;  /* 0x00e00000101879f3 */ /* 0x000fe20008700818 */
[----:B------:R-:W-:Y:S02]  /*1d60*/  UIADD3 UR16, UR6, 0x4, URZ ;  /* 0x0000000406107890 */ /* 0x000fe4000fffe03f */
[----:B------:R-:W-:Y:S01]  /*1d70*/  UIADD3 UR18, UR7, 0x4, URZ ;  /* 0x0000000407127890 */ /* 0x000fe2000fffe03f */
[----:B------:R-:W-:Y:S01]  /*1d80*/  UMOV UR17, 0x40000040 ;  /* 0x4000004000117882 */ /* 0x000fe20000000000 */
[----:B------:R-:W-:-:S07]  /*1d90*/  UMOV UR19, 0x40000040 ;  /* 0x4000004000137882 */ /* 0x000fce0000000000 */
[----:B------:R-:W-:Y:S01]  /*1da0*/  QGMMA.64x64x32.F32.E4M3.E4M3 R24, gdesc[UR16], R24 ;  /* 0x00e00000101879f3 */ /* 0x000fe20008700818 */
[----:B------:R-:W-:Y:S02]  /*1db0*/  UIADD3 UR18, UR7, 0x6, URZ ;  /* 0x0000000607127890 */ /* 0x000fe4000fffe03f */
[----:B------:R-:W-:Y:S01]  /*1dc0*/  UIADD3 UR16, UR6, 0x6, URZ ;  /* 0x0000000606107890 */ /* 0x000fe2000fffe03f */
[----:B------:R-:W-:Y:S01]  /*1dd0*/  ULDC UR7, c[0x0][0x50c] ;  /* 0x0001430000077ab9 */ /* 0x000fe20000000800 */
[----:B------:R-:W-:Y:S01]  /*1de0*/  UMOV UR17, 0x40000040 ;  /* 0x4000004000117882 */ /* 0x000fe20000000000 */
[----:B------:R-:W-:Y:S01]  /*1df0*/  UISETP.NE.AND UP0, UPT, UR7, 0x4, UPT ;  /* 0x000000040700788c */ /* 0x000fe2000bf05270 */
[----:B------:R-:W-:Y:S01]  /*1e00*/  UMOV UR19, 0x40000040 ;  /* 0x4000004000137882 */ /* 0x000fe20000000000 */
[----:B------:R-:W-:Y:S02]  /*1e10*/  UMOV UR6, 0x4 ;  /* 0x0000000400067882 */ /* 0x000fe40000000000 */
[----:B------:R-:W-:-:S06]  /*1e20*/  USEL UR7, URZ, 0x1, UP0 ;  /* 0x000000013f077887 */ /* 0x000fcc0008000000 */
[----:B------:R-:W-:Y:S01]  /*1e30*/  ISETP.NE.AND P0, PT, RZ, UR7, PT ;  /* 0x00000007ff007c0c */ /* 0x000fe2000bf05270 */
[----:B------:R-:W-:-:S12]  /*1e40*/  QGMMA.64x64x32.F32.E4M3.E4M3 R24, gdesc[UR16], R24, gsb0 ;  /* 0x00e00000101879f3 */ /* 0x000fd80008000818 */
[----:B------:R-:W-:Y:S05]  /*1e50*/  @!P0 BRA `(.L_x_26) ;  /* 0x0000000000888947 */ /* 0x000fea0003800000 */
[----:B------:R-:W-:Y:S02]  /*1e60*/  WARPGROUP.DEPBAR.LE gsb0, 0x0 ;  /* 0x00008000000079c5 */ /* 0x000fe40000010000 */
[----:B------:R-:W-:-:S01]  /*1e70*/  FADD R87, RZ, R24 ;  /* 0x00000018ff577221 */ /* 0x000fc20000000000 */
[----:B------:R-:W-:Y:S01]  /*1e80*/  FADD R86, RZ, R25 ;  /* 0x00000019ff567221 */ /* 0x000fe20000000000 */
        /* <DEDUP_REMOVED lines=30> */
[----:B------:R-:W-:-:S06]  /*2070*/  UMOV UR6, URZ ;  /* 0x0000003f00067c82 */ /* 0x000fcc0008000000 */
.L_x_26:
[----:B------:R-:W-:-:S04]  /*2080*/  UIADD3 UR25, UR5, 0x1, URZ ;  /* 0x0000000105197890 */ /* 0x000fc8000fffe03f */
[----:B------:R-:W-:-:S04]  /*2090*/  UISETP.NE.AND UP0, UPT, UR25, 0xe, UPT ;  /* 0x0000000e1900788c */ /* 0x000fc8000bf05270 */
[----:B------:R-:W-:Y:S02]  /*20a0*/  USEL UR8, URZ, 0x1, UP0 ;  /* 0x000000013f087887 */ /* 0x000fe40008000000 */
[----:B------:R-:W-:Y:S02]  /*20b0*/  USEL UR25, UR25, URZ, UP0 ;  /* 0x0000003f19197287 */ /* 0x000fe40008000000 */
[----:B------:R-:W-:-:S06]  /*20c0*/  ULOP3.LUT UR8, UR4, UR8, URZ, 0x3c, !UPT ;  /* 0x0000000804087292 */ /* 0x000fcc000f8e3c3f */
[----:B------:R-:W-:Y:S01]  /*20d0*/  IMAD.U32 R22, RZ, RZ, UR8 ;  /* 0x00000008ff167e24 */ /* 0x000fe2000f8e00ff */
[----:B------:R-:W-:-:S06]  /*20e0*/  UMOV UR8, 0x1 ;  /* 0x0000000100087882 */ /* 0x000fcc0000000000 */
.L_x_21:
[----:B------:R-:W-:-:S06]  /*20f0*/  UISETP.GE.AND UP0, UPT, UR10, 0x1, UPT ;  /* 0x000000010a00788c */ /* 0x000fcc000bf06270 */
[----:B------:R-:W-:-:S13]  /*2100*/  PLOP3.LUT P0, PT, PT, PT, UP0, 0x80, 0x0 ;  /* 0x000000000000781c */ /* 0x000fda0003f0f008 */
[----:B------:R-:W-:Y:S05]  /*2110*/  @!P0 BRA `(.L_x_27) ;  /* 0x0000000400988947 */ /* 0x000fea0003800000 */
[----:B01----:R-:W-:Y:S01]  /*2120*/  IMAD.U32 R16, RZ, RZ, UR10 ;  /* 0x0000000aff107e24 */ /* 0x003fe2000f8e00ff */
[----:B------:R-:W-:Y:S01]  /*2130*/  ULDC UR26, c[0x0][0x50c] ;  /* 0x00014300001a7ab9 */ /* 0x000fe20000000800 */
[----:B------:R-:W-:-:S07]  /*2140*/  IMAD.U32 R17, RZ, RZ, UR5 ;  /* 0x00000005ff117e24 */ /* 0x000fce000f8e00ff */
.L_x_35:
[----:B------:R-:W-:-:S13]  /*2150*/  ISETP.NE.AND P1, PT, R88, 0x3, PT ;  /* 0x000000035800780c */ /* 0x000fda0003f25270 */
[----:B------:R-:W-:Y:S05]  /*2160*/  @!P1 BRA `(.L_x_28) ;  /* 0x0000000000049947 */ /* 0x000fea0003800000 */
[----:B------:R-:W-:Y:S01]  /*2170*/  BPT.TRAP 0x1 ;  /* 0x000000040000795c */ /* 0x000fe20000300000 */
.L_x_28:
[----:B------:R-:W-:Y:S01]  /*2180*/  ULEA UR16, UR25, UR9, 0x3 ;  /* 0x0000000919107291 */ /* 0x000fe2000f8e183f */
[----:B------:R-:W-:-:S08]  /*2190*/  SHF.L.U32 R18, R22, 0x1f, RZ ;  /* 0x0000001f16127819 */ /* 0x000fd000000006ff */
[----:B------:R0:W1:Y:S01]  /*21a0*/  SYNCS.PHASECHK.TRANS64.TRYWAIT P0, [UR16], R18 ;  /* 0x00000012ff0075a7 */ /* 0x0000620008000150 */
[----:B------:R-:W-:Y:S05]  /*21b0*/  @!P1 BRA `(.L_x_29) ;  /* 0x0000000000049947 */ /* 0x000fea0003800000 */
[----:B------:R-:W-:Y:S01]  /*21c0*/  BPT.TRAP 0x1 ;  /* 0x000000040000795c */ /* 0x000fe20000300000 */
.L_x_29:
[----:B-1----:R-:W-:Y:S05]  /*21d0*/  @P0 BRA `(.L_x_30) ;  /* 0x0000000000080947 */ /* 0x002fea0003800000 */
[----:B------:R-:W1:Y:S02]  /*21e0*/  SYNCS.PHASECHK.TRANS64.TRYWAIT P0, [UR16], R18 ;  /* 0x00000012ff0075a7 */ /* 0x000e640008000150 */
[----:B-1----:R-:W-:Y:S05]  /*21f0*/  @!P0 BRA `(.L_x_31) ;  /* 0x0000004c00b48947 */ /* 0x002fea0003800000 */
.L_x_30:
[----:B------:R-:W-:Y:S01]  /*2200*/  UISETP.NE.AND UP0, UPT, UR7, URZ, UPT ;  /* 0x0000003f0700728c */ /* 0x000fe2000bf05270 */
[----:B------:R-:W-:Y:S01]  /*2210*/  WARPGROUP.ARRIVE ;  /* 0x00000000000079c5 */ /* 0x000fe20000000000 */
[----:B------:R-:W-:Y:S02]  /*2220*/  ULEA UR7, UR25, UR14, 0x9 ;  /* 0x0000000e19077291 */ /* 0x000fe4000f8e483f */
[----:B------:R-:W-:Y:S01]  /*2230*/  USEL UR8, UR8, URZ, !UP0 ;  /* 0x0000003f08087287 */ /* 0x000fe2000c000000 */
[----:B------:R-:W-:Y:S01]  /*2240*/  UMOV UR17, 0x40000040 ;  /* 0x4000004000117882 */ /* 0x000fe20000000000 */
[----:B------:R-:W-:Y:S02]  /*2250*/  UMOV UR19, 0x40000040 ;  /* 0x4000004000137882 */ /* 0x000fe40000000000 */
[----:B------:R-:W-:Y:S02]  /*2260*/  UISETP.NE.U32.AND UP0, UPT, UR8, URZ, UPT ;  /* 0x0000003f0800728c */ /* 0x000fe4000bf05070 */
[----:B------:R-:W-:Y:S01]  /*2270*/  ULEA UR8, UR25, UR15, 0x9 ;  /* 0x0000000f19087291 */ /* 0x000fe2000f8e483f */
[----:B------:R-:W-:Y:S01]  /*2280*/  UMOV UR16, UR7 ;  /* 0x0000000700107c82 */ /* 0x000fe20008000000 */
[----:B------:R-:W-:-:S05]  /*2290*/  UIADD3 UR6, UR6, 0x4, URZ ;  /* 0x0000000406067890 */ /* 0x000fca000fffe03f */
[----:B------:R-:W-:Y:S02]  /*22a0*/  UMOV UR18, UR8 ;  /* 0x0000000800127c82 */ /* 0x000fe40008000000 */
[----:B------:R-:W-:Y:S01]  /*22b0*/  QGMMA.64x64x32.F32.E4M3.E4M3 R24, gdesc[UR16], R24, UP0 ;  /* 0x00e00000101879f3 */ /* 0x000fe2000bf00818 */
[----:B------:R-:W-:Y:S02]  /*22c0*/  UIADD3 UR16, UR7, 0x2, URZ ;  /* 0x0000000207107890 */ /* 0x000fe4000fffe03f */
[----:B------:R-:W-:Y:S01]  /*22d0*/  UIADD3 UR18, UR8, 0x2, URZ ;  /* 0x0000000208127890 */ /* 0x000fe2000fffe03f */
[----:B------:R-:W-:Y:S01]  /*22e0*/  UMOV UR17, 0x40000040 ;  /* 0x4000004000117882 */ /* 0x000fe20000000000 */
[----:B------:R-:W-:Y:S01]  /*22f0*/  UMOV UR19, 0x40000040 ;  /* 0x4000004000137882 */ /* 0x000fe20000000000 */
[----:B------:R-:W-:-:S06]  /*2300*/  UISETP.NE.AND UP0, UPT, UR6, UR26, UPT ;  /* 0x0000001a0600728c */ /* 0x000fcc000bf05270 */
        /* <DEDUP_REMOVED lines=8> */
[----:B------:R-:W-:Y:S01]  /*2390*/  UMOV UR17, 0x40000040 ;  /* 0x4000004000117882 */ /* 0x000fe20000000000 */
[----:B------:R-:W-:Y:S01]  /*23a0*/  UMOV UR19, 0x40000040 ;  /* 0x4000004000137882 */ /* 0x000fe20000000000 */
[----:B------:R-:W-:-:S06]  /*23b0*/  USEL UR7, URZ, 0x1, UP0 ;  /* 0x000000013f077887 */ /* 0x000fcc0008000000 */
[----:B------:R-:W-:Y:S01]  /*23c0*/  ISETP.NE.AND P0, PT, RZ, UR7, PT ;  /* 0x00000007ff007c0c */ /* 0x000fe2000bf05270 */
[----:B------:R-:W-:Y:S03]  /*23d0*/  QGMMA.64x64x32.F32.E4M3.E4M3 R24, gdesc[UR16], R24, gsb0 ;  /* 0x00e00000101879f3 */ /* 0x000fe60008000818 */
[----:B------:R-:W-:-:S09]  /*23e0*/  WARPGROUP.DEPBAR.LE gsb0, 0x1 ;  /* 0x00008000000079c5 */ /* 0x000fd20000010100 */
[----:B------:R-:W-:Y:S05]  /*23f0*/  @!P0 BRA `(.L_x_32) ;  /* 0x0000000000888947 */ /* 0x000fea0003800000 */
[----:B------:R-:W-:Y:S02]  /*2400*/  WARPGROUP.DEPBAR.LE gsb0, 0x0 ;  /* 0x00008000000079c5 */ /* 0x000fe40000010000 */
[----:B------:R-:W-:-:S01]  /*2410*/  FADD R87, R24, R87 ;  /* 0x0000005718577221 */ /* 0x000fc20000000000 */
[----:B------:R-:W-:Y:S01]  /*2420*/  FADD R86, R25, R86 ;  /* 0x0000005619567221 */ /* 0x000fe20000000000 */
        /* <DEDUP_REMOVED lines=30> */
[----:B------:R-:W-:-:S06]  /*2610*/  UMOV UR6, URZ ;  /* 0x0000003f00067c82 */ /* 0x000fcc0008000000 */
.L_x_32:
[----:B------:R-:W-:Y:S05]  /*2620*/  @!P1 BRA `(.L_x_33) ;  /* 0x0000000000049947 */ /* 0x000fea0003800000 */
[----:B------:R-:W-:Y:S01]  /*2630*/  BPT.TRAP 0x1 ;  /* 0x000000040000795c */ /* 0x000fe20000300000 */
.L_x_33:
[----:B------:R-:W-:-:S13]  /*2640*/  ISETP.NE.AND P0, PT, R13, RZ, PT ;  /* 0x000000ff0d00720c */ /* 0x000fda0003f05270 */
[----:B01----:R-:W-:-:S05]  /*2650*/  @P0 LEA R18, R17, UR9, 0x3 ;  /* 0x0000000911120c11 */ /* 0x003fca000f8e18ff */
[----:B------:R-:W-:-:S05]  /*2660*/  @P0 VIADD R19, R18, 0x70 ;  /* 0x0000007012130836 */ /* 0x000fca0000000000 */
[----:B------:R-:W-:-:S04]  /*2670*/  @P0 PRMT R19, R12, 0x654, R19 ;  /* 0x000006540c130816 */ /* 0x000fc80000000013 */
[----:B------:R0:W-:Y:S01]  /*2680*/  @P0 SYNCS.ARRIVE.TRANS64.RED.A1T0 RZ, [R19+URZ], RZ ;  /* 0x000000ff13ff09a7 */ /* 0x0001e2000810043f */
[----:B------:R-:W-:-:S13]  /*2690*/  ISETP.GT.U32.AND P0, PT, R7, 0x1, PT ;  /* 0x000000010700780c */ /* 0x000fda0003f04070 */
[----:B0-----:R-:W-:Y:S05]  /*26a0*/  @P0 BRA `(.L_x_34) ;  /* 0x0000000000040947 */ /* 0x001fea0003800000 */
[----:B------:R-:W-:Y:S01]  /*26b0*/  BPT.TRAP 0x1 ;  /* 0x000000040000795c */ /* 0x000fe20000300000 */
.L_x_34:
[----:B------:R-:W-:Y:S01]  /*26c0*/  UIADD3 UR25, UR25, 0x1, URZ ;  /* 0x0000000119197890 */ /* 0x000fe2000fffe03f */
[C---:B------:R-:W-:Y:S01]  /*26d0*/  ISETP.GT.AND P1, PT, R16.reuse, 0x1, PT ;  /* 0x000000011000780c */ /* 0x040fe20003f24270 */
[----:B------:R-:W-:Y:S02]  /*26e0*/  VIADD R17, R17, 0x1 ;  /* 0x0000000111117836 */ /* 0x000fe40000000000 */
[----:B------:R-:W-:Y:S01]  /*26f0*/  UISETP.NE.AND UP0, UPT, UR25, 0xe, UPT ;  /* 0x0000000e1900788c */ /* 0x000fe2000bf05270 */
[----:B------:R-:W-:Y:S02]  /*2700*/  VIADD R16, R16, 0xffffffff ;  /* 0xffffffff10107836 */ /* 0x000fe40000000000 */
[C---:B------:R-:W-:Y:S01]  /*2710*/  ISETP.NE.AND P0, PT, R17.reuse, 0xe, PT ;  /* 0x0000000e1100780c */ /* 0x040fe20003f05270 */
[----:B------:R-:W-:Y:S02]  /*2720*/  USEL UR8, URZ, 0x1, UP0 ;  /* 0x000000013f087887 */ /* 0x000fe40008000000 */
[----:B------:R-:W-:Y:S01]  /*2730*/  USEL UR25, UR25, URZ, UP0 ;  /* 0x0000003f19197287 */ /* 0x000fe20008000000 */
[----:B------:R-:W-:-:S03]  /*2740*/  SEL R17, R17, RZ, P0 ;  /* 0x000000ff11117207 */ /* 0x000fc60000000000 */
[----:B------:R-:W-:Y:S01]  /*2750*/  LOP3.LUT R22, R22, UR8, RZ, 0x3c, !PT ;  /* 0x0000000816167c12 */ /* 0x000fe2000f8e3cff */
[----:B------:R-:W-:Y:S01]  /*2760*/  UMOV UR8, 0x1 ;  /* 0x0000000100087882 */ /* 0x000fe20000000000 */
[----:B------:R-:W-:Y:S06]  /*2770*/  @P1 BRA `(.L_x_35) ;  /* 0xfffffff800741947 */ /* 0x000fec000383ffff */
.L_x_27:
[----:B------:R-:W-:Y:S01]  /*2780*/  UISETP.NE.AND UP0, UPT, UR6, URZ, UPT ;  /* 0x0000003f0600728c */ /* 0x000fe2000bf05270 */
[----:B01----:R-:W0:Y:S01]  /*2790*/  LDC R16, c[0x0][0x28c] ;  /* 0x0000a300ff107b82 */ /* 0x003e220000000800 */
[----:B------:R-:W-:Y:S02]  /*27a0*/  IMAD.U32 R17, RZ, RZ, UR24 ;  /* 0x00000018ff117e24 */ /* 0x000fe4000f8e00ff */
[----:B------:R-:W-:-:S06]  /*27b0*/  USEL UR6, URZ, 0x1, !UP0 ;  /* 0x000000013f067887 */ /* 0x000fcc000c000000 */
[----:B------:R-:W-:-:S13]  /*27c0*/  ISETP.NE.AND P0, PT, RZ, UR6, PT ;  /* 0x00000006ff007c0c */ /* 0x000fda000bf05270 */
[----:B------:R-:W-:Y:S05]  /*27d0*/  @!P0 BRA `(.L_x_36) ;  /* 0x0000000000848947 */ /* 0x000fea0003800000 */
[----:B------:R-:W-:Y:S02]  /*27e0*/  WARPGROUP.DEPBAR.LE gsb0, 0x0 ;  /* 0x00008000000079c5 */ /* 0x000fe40000010000 */
[----:B------:R-:W-:Y:S01]  /*27f0*/  FADD R87, R24, R87 ;  /* 0x0000005718577221 */ /* 0x000fe20000000000 */
        /* <DEDUP_REMOVED lines=30> */
[----:B------:R-:W-:-:S07]  /*29e0*/  FADD R56, R56, R55 ;  /* 0x0000003738387221 */ /* 0x000fce0000000000 */
.L_x_36:
[----:B0-----:R-:W-:Y:S01]  /*29f0*/  ISETP.GE.AND P0, PT, R16, 0x1, PT ;  /* 0x000000011000780c */ /* 0x001fe20003f06270 */
[----:B------:R0:W-:Y:S01]  /*2a00*/  SYNCS.ARRIVE.TRANS64.A1T0 RZ, [R17+UR23], RZ ;  /* 0x000000ff11ff79a7 */ /* 0x0001e20008100017 */
[----:B------:R-:W-:-:S11]  /*2a10*/  WARPGROUP.DEPBAR.LE gsb0, 0x0 ;  /* 0x00008000000079c5 */ /* 0x000fd60000010000 */
[----:B------:R-:W-:Y:S05]  /*2a20*/  @!P0 BRA `(.L_x_37) ;  /* 0x0000000000508947 */ /* 0x000fea0003800000 */
[----:B------:R-:W-:-:S13]  /*2a30*/  ISETP.NE.AND P0, PT, R88, 0x3, PT ;  /* 0x000000035800780c */ /* 0x000fda0003f05270 */
[----:B------:R-:W-:Y:S05]  /*2a40*/  @!P0 BRA `(.L_x_38) ;  /* 0x0000000000048947 */ /* 0x000fea0003800000 */
[----:B------:R-:W-:Y:S01]  /*2a50*/  BPT.TRAP 0x1 ;  /* 0x000000040000795c */ /* 0x000fe20000300000 */
.L_x_38:
[----:B------:R-:W-:Y:S01]  /*2a60*/  ISETP.NE.AND P0, PT, R13, RZ, PT ;  /* 0x000000ff0d00720c */ /* 0x000fe20003f05270 */
[----:B------:R-:W-:Y:S01]  /*2a70*/  BSSY B0, `(.L_x_39) ;  /* 0x000000d000007945 */ /* 0x000fe20003800000 */
[----:B------:R-:W-:-:S11]  /*2a80*/  ISETP.GT.U32.AND P1, PT, R7, 0x1, PT ;  /* 0x000000010700780c */ /* 0x000fd60003f24070 */
[----:B------:R-:W-:Y:S05]  /*2a90*/  @!P0 BRA `(.L_x_40) ;  /* 0x0000000000288947 */ /* 0x000fea0003800000 */
[----:B------:R-:W-:-:S04]  /*2aa0*/  UIADD3 UR8, UR10, UR5, URZ ;  /* 0x000000050a087290 */ /* 0x000fc8000fffe03f */
[----:B------:R-:W-:-:S04]  /*2ab0*/  USHF.R.U32.HI UR6, URZ, 0x1, UR8 ;  /* 0x000000013f067899 */ /* 0x000fc80008011608 */
[----:B------:R-:W-:-:S04]  /*2ac0*/  UIMAD.WIDE.U32 UR6, UR6, -0x6db6db6d, URZ ;  /* 0x92492493060678a5 */ /* 0x000fc8000f8e003f */
[----:B------:R-:W-:-:S04]  /*2ad0*/  USHF.R.U32.HI UR6, URZ, 0x2, UR7 ;  /* 0x000000023f067899 */ /* 0x000fc80008011607 */
[----:B------:R-:W-:-:S04]  /*2ae0*/  UIMAD UR8, UR6, -0xe, UR8 ;  /* 0xfffffff2060878a4 */ /* 0x000fc8000f8e0208 */
[----:B------:R-:W-:-:S04]  /*2af0*/  ULEA UR8, UR8, UR9, 0x3 ;  /* 0x0000000908087291 */ /* 0x000fc8000f8e183f */
[----:B------:R-:W-:-:S06]  /*2b00*/  UIADD3 UR8, UR8, 0x70, URZ ;  /* 0x0000007008087890 */ /* 0x000fcc000fffe03f */
[----:B0-----:R-:W-:-:S05]  /*2b10*/  IMAD.U32 R17, RZ, RZ, UR8 ;  /* 0x00000008ff117e24 */ /* 0x001fca000f8e00ff */
[----:B------:R-:W-:-:S04]  /*2b20*/  PRMT R16, R12, 0x654, R17 ;  /* 0x000006540c107816 */ /* 0x000fc80000000011 */
[----:B------:R1:W-:Y:S03]  /*2b30*/  SYNCS.ARRIVE.TRANS64.RED.A1T0 RZ, [R16+URZ], RZ ;  /* 0x000000ff10ff79a7 */ /* 0x0003e6000810043f */
.L_x_40:
[----:B------:R-:W-:Y:S05]  /*2b40*/  BSYNC B0 ;  /* 0x0000000000007941 */ /* 0x000fea0003800000 */
.L_x_39:
[----:B------:R-:W-:Y:S05]  /*2b50*/  @P1 BRA `(.L_x_37) ;  /* 0x0000000000041947 */ /* 0x000fea0003800000 */
[----:B------:R-:W-:Y:S01]  /*2b60*/  BPT.TRAP 0x1 ;  /* 0x000000040000795c */ /* 0x000fe20000300000 */
.L_x_37:
[----:B-1----:R-:W-:Y:S01]  /*2b70*/  SHF.L.U32 R16, R89, 0x1f, RZ ;  /* 0x0000001f59107819 */ /* 0x002fe200000006ff */
[----:B------:R-:W-:Y:S01]  /*2b80*/  UIADD3 UR5, UR22, UR5, URZ ;  /* 0x0000000516057290 */ /* 0x000fe2000fffe03f */
[----:B------:R-:W1:Y:S01]  /*2b90*/  LDC R29, c[0x0][0x288] ;  /* 0x0000a200ff1d7b82 */ /* 0x000e620000000800 */
[----:B------:R-:W-:Y:S01]  /*2ba0*/  UISETP.GE.U32.AND UP1, UPT, UR22, 0xe, UPT ;  /* 0x0000000e1600788c */ /* 0x000fe2000bf26070 */
[----:B------:R-:W-:Y:S01]  /*2bb0*/  IMAD.SHL.U32 R22, R20, 0x2, RZ ;  /* 0x0000000214167824 */ /* 0x000fe200078e00ff */
[----:B------:R-:W-:Y:S02]  /*2bc0*/  UISETP.GT.U32.AND UP0, UPT, UR5, 0xd, UPT ;  /* 0x0000000d0500788c */ /* 0x000fe4000bf04070 */
[----:B------:R-:W-:Y:S02]  /*2bd0*/  USHF.R.U32.HI UR6, URZ, 0x1, UR5 ;  /* 0x000000013f067899 */ /* 0x000fe40008011605 */
[----:B------:R-:W-:Y:S01]  /*2be0*/  UISETP.LT.U32.AND UP0, UPT, UR22, 0xe, UP0 ;  /* 0x0000000e1600788c */ /* 0x000fe20008701070 */
[----:B------:R-:W4:Y:S01]  /*2bf0*/  SYNCS.PHASECHK.TRANS64.TRYWAIT P0, [UR11+0x8], R16 ;  /* 0x00000810ff0075a7 */ /* 0x000f22000800014b */
[----:B------:R-:W-:Y:S01]  /*2c00*/  UIMAD.WIDE.U32 UR6, UR6, -0x6db6db6d, URZ ;  /* 0x92492493060678a5 */ /* 0x000fe2000f8e003f */
[----:B------:R-:W-:Y:S01]  /*2c10*/  SHF.R.S32.HI R23, RZ, 0x1f, R22 ;  /* 0x0000001fff177819 */ /* 0x000fe20000011416 */
[----:B------:R-:W-:-:S02]  /*2c20*/  USEL UR8, URZ, 0x1, !UP0 ;  /* 0x000000013f087887 */ /* 0x000fc4000c000000 */
[----:B------:R-:W-:Y:S02]  /*2c30*/  USHF.R.U32.HI UR6, URZ, 0x2, UR7 ;  /* 0x000000023f067899 */ /* 0x000fe40008011607 */
[----:B------:R-:W-:Y:S02]  /*2c40*/  ULOP3.LUT UR4, UR4, UR8, URZ, 0x3c, !UPT ;  /* 0x0000000804047292 */ /* 0x000fe4000f8e3c3f */
[----:B------:R-:W-:Y:S02]  /*2c50*/  UIMAD UR5, UR6, -0xe, UR5 ;  /* 0xfffffff2060578a4 */ /* 0x000fe4000f8e0205 */
[----:B------:R-:W-:Y:S01]  /*2c60*/  @UP1 ULOP3.LUT UR4, UR4, 0x1, UR6, 0x78, !UPT ;  /* 0x0000000104041892 */ /* 0x000fe2000f8e7806 */
[----:B-1--4-:R-:W-:Y:S11]  /*2c70*/  @!P0 BRA `(.L_x_41) ;  /* 0x00000044002c8947 */ /* 0x012ff60003800000 */
.L_x_145:
[----:B------:R-:W-:Y:S01]  /*2c80*/  IMAD.SHL.U32 R31, R4, 0x40, RZ ;  /* 0x00000040041f7824 */ /* 0x000fe200078e00ff */
[----:B------:R-:W-:Y:S01]  /*2c90*/  ULDC UR8, c[0x0][0x284] ;  /* 0x0000a10000087ab9 */ /* 0x000fe20000000800 */
[----:B------:R-:W-:Y:S01]  /*2ca0*/  IMAD.SHL.U32 R4, R6, 0x40, RZ ;  /* 0x0000004006047824 */ /* 0x000fe200078e00ff */
[----:B------:R-:W-:Y:S01]  /*2cb0*/  SHF.R.S32.HI R30, RZ, 0x1f, R5 ;  /* 0x0000001fff1e7819 */ /* 0x000fe20000011405 */
[----:B------:R-:W-:Y:S01]  /*2cc0*/  ULDC.64 UR6, c[0x0][0x5d0] ;  /* 0x0001740000067ab9 */ /* 0x000fe20000000a00 */
[----:B------:R-:W-:Y:S01]  /*2cd0*/  SHF.R.S32.HI R28, RZ, 0x1f, R31 ;  /* 0x0000001fff1c7819 */ /* 0x000fe2000001141f */
[----:B0-----:R-:W-:Y:S01]  /*2ce0*/  IMAD.WIDE.U32 R16, R5, UR6, R22 ;  /* 0x0000000605107c25 */ /* 0x001fe2000f8e0016 */
[----:B------:R-:W-:-:S03]  /*2cf0*/  ISETP.GE.AND P0, PT, R4, UR8, PT ;  /* 0x0000000804007c0c */ /* 0x000fc6000bf06270 */
[----:B------:R-:W-:Y:S01]  /*2d00*/  IMAD R18, R30, UR6, RZ ;  /* 0x000000061e127c24 */ /* 0x000fe2000f8e02ff */
[C---:B------:R-:W-:Y:S02]  /*2d10*/  ISETP.GE.OR P0, PT, R31.reuse, R29, P0 ;  /* 0x0000001d1f00720c */ /* 0x040fe40000706670 */
[----:B------:R-:W-:Y:S01]  /*2d20*/  IADD3 R16, P1, R31, R16, RZ ;  /* 0x000000101f107210 */ /* 0x000fe20007f3e0ff */
[----:B------:R-:W-:-:S05]  /*2d30*/  IMAD R19, R5, UR7, R18 ;  /* 0x0000000705137c24 */ /* 0x000fca000f8e0212 */
[----:B------:R-:W-:-:S05]  /*2d40*/  IADD3.X R17, R28, R17, R19, P1, !PT ;  /* 0x000000111c117210 */ /* 0x000fca0000ffe413 */
[----:B------:R-:W-:Y:S05]  /*2d50*/  @P0 BRA `(.L_x_42) ;  /* 0x0000002400a80947 */ /* 0x000fea0003800000 */
[----:B------:R-:W0:Y:S01]  /*2d60*/  LDC.64 R24, c[0x0][0x5c8] ;  /* 0x00017200ff187b82 */ /* 0x000e220000000a00 */
[----:B------:R-:W-:Y:S01]  /*2d70*/  IMAD.WIDE R26, R6, 0x40, R10 ;  /* 0x00000040061a7825 */ /* 0x000fe200078e020a */
[----:B------:R-:W-:Y:S01]  /*2d80*/  ULDC.64 UR6, c[0x0][0x5c0] ;  /* 0x0001700000067ab9 */ /* 0x000fe20000000a00 */
[----:B------:R-:W-:Y:S02]  /*2d90*/  BSSY B0, `(.L_x_42) ;  /* 0x0000266000007945 */ /* 0x000fe40003800000 */
[-C--:B0-----:R-:W-:Y:S02]  /*2da0*/  IMAD R6, R27, R24.reuse, RZ ;  /* 0x000000181b067224 */ /* 0x081fe400078e02ff */
[----:B------:R-:W-:-:S04]  /*2db0*/  IMAD.WIDE.U32 R16, R26, R24, R16 ;  /* 0x000000181a107225 */ /* 0x000fc800078e0010 */
[----:B------:R-:W-:Y:S01]  /*2dc0*/  IMAD R19, R26, R25, R6 ;  /* 0x000000191a137224 */ /* 0x000fe200078e0206 */
[----:B------:R-:W-:Y:S02]  /*2dd0*/  LEA R18, P0, R24, R16, 0x3 ;  /* 0x0000001018127211 */ /* 0x000fe400078018ff */
[----:B------:R-:W-:Y:S01]  /*2de0*/  IADD3 R16, P1, R16, UR6, RZ ;  /* 0x0000000610107c10 */ /* 0x000fe2000ff3e0ff */
[----:B------:R-:W-:Y:S01]  /*2df0*/  IMAD.IADD R19, R17, 0x1, R19 ;  /* 0x0000000111137824 */ /* 0x000fe200078e0213 */
[----:B------:R-:W-:-:S04]  /*2e00*/  IADD3 R18, P2, R18, UR6, RZ ;  /* 0x0000000612127c10 */ /* 0x000fc8000ff5e0ff */
[----:B------:R-:W-:Y:S01]  /*2e10*/  LEA.HI.X R6, R24, R19, R25, 0x3, P0 ;  /* 0x0000001318067211 */ /* 0x000fe200000f1c19 */
[----:B------:R-:W-:Y:S01]  /*2e20*/  IMAD R24, R20, -0x2, R29 ;  /* 0xfffffffe14187824 */ /* 0x000fe200078e021d */
[----:B---3-5:R-:W-:Y:S02]  /*2e30*/  FSETP.NEU.AND P0, PT, R15, RZ, PT ;  /* 0x000000ff0f00720b */ /* 0x028fe40003f0d000 */
[----:B------:R-:W-:Y:S01]  /*2e40*/  IADD3.X R17, R19, UR7, RZ, P1, !PT ;  /* 0x0000000713117c10 */ /* 0x000fe20008ffe4ff */
[----:B------:R-:W-:Y:S01]  /*2e50*/  IMAD.IADD R24, R24, 0x1, -R31 ;  /* 0x0000000118187824 */ /* 0x000fe200078e0a1f */
[----:B------:R-:W-:Y:S01]  /*2e60*/  IADD3.X R19, R6, UR7, RZ, P2, !PT ;  /* 0x0000000706137c10 */ /* 0x000fe200097fe4ff */
[----:B------:R-:W-:-:S08]  /*2e70*/  IMAD.IADD R6, R21, 0x1, -R4 ;  /* 0x0000000115067824 */ /* 0x000fd000078e0a04 */
[----:B------:R-:W-:Y:S05]  /*2e80*/  @!P0 BRA `(.L_x_43) ;  /* 0x0000001c00188947 */ /* 0x000fea0003800000 */
[----:B------:R-:W-:Y:S01]  /*2e90*/  ULDC.64 UR6, c[0x0][0x5b8] ;  /* 0x00016e0000067ab9 */ /* 0x000fe20000000a00 */
[----:B------:R-:W-:Y:S01]  /*2ea0*/  ULDC.64 UR16, c[0x0][0x5a8] ;  /* 0x00016a0000107ab9 */ /* 0x000fe20000000a00 */
[----:B------:R-:W-:Y:S01]  /*2eb0*/  IMAD.WIDE.U32 R22, R5, UR6, R22 ;  /* 0x0000000605167c25 */ /* 0x000fe2000f8e0016 */
[----:B------:R-:W-:Y:S03]  /*2ec0*/  BSSY B1, `(.L_x_44) ;  /* 0x0000010000017945 */ /* 0x000fe60003800000 */
[----:B------:R-:W-:Y:S01]  /*2ed0*/  IMAD R4, R30, UR6, RZ ;  /* 0x000000061e047c24 */ /* 0x000fe2000f8e02ff */
[----:B------:R-:W-:-:S03]  /*2ee0*/  IADD3 R22, P0, R31, R22, RZ ;  /* 0x000000161f167210 */ /* 0x000fc60007f1e0ff */
[----:B------:R-:W-:Y:S01]  /*2ef0*/  IMAD R5, R5, UR7, R4 ;  /* 0x0000000705057c24 */ /* 0x000fe2000f8e0204 */
[----:B------:R-:W-:Y:S02]  /*2f00*/  ULDC.64 UR6, c[0x0][0x5b0] ;  /* 0x00016c0000067ab9 */ /* 0x000fe40000000a00 */
[----:B------:R-:W-:Y:S02]  /*2f10*/  IMAD R25, R27, UR6, RZ ;  /* 0x000000061b197c24 */ /* 0x000fe4000f8e02ff */
[----:B------:R-:W-:Y:S02]  /*2f20*/  IADD3.X R23, R28, R23, R5, P0, !PT ;  /* 0x000000171c177210 */ /* 0x000fe400007fe405 */
[----:B------:R-:W-:Y:S01]  /*2f30*/  ISETP.GE.AND P0, PT, R24, 0x1, PT ;  /* 0x000000011800780c */ /* 0x000fe20003f06270 */
[C---:B------:R-:W-:Y:S02]  /*2f40*/  IMAD R25, R26.reuse, UR7, R25 ;  /* 0x000000071a197c24 */ /* 0x040fe4000f8e0219 */
[----:B------:R-:W-:Y:S01]  /*2f50*/  IMAD.WIDE.U32 R4, R26, UR6, R22 ;  /* 0x000000061a047c25 */ /* 0x000fe2000f8e0016 */
[----:B------:R-:W-:-:S02]  /*2f60*/  ISETP.LT.OR P3, PT, R6, 0x1, !P0 ;  /* 0x000000010600780c */ /* 0x000fc40004761670 */
[----:B------:R-:W-:-:S04]  /*2f70*/  IADD3 R4, P1, R4, UR16, RZ ;  /* 0x0000001004047c10 */ /* 0x000fc8000ff3e0ff */
[--C-:B------:R-:W-:Y:S02]  /*2f80*/  IADD3.X R5, R5, UR17, R25.reuse, P1, !PT ;  /* 0x0000001105057c10 */ /* 0x100fe40008ffe419 */
[----:B------:R-:W-:-:S05]  /*2f90*/  PRMT R25, RZ, 0x7610, R25 ;  /* 0x00007610ff197816 */ /* 0x000fca0000000019 */
[----:B------:R-:W-:Y:S05]  /*2fa0*/  @P3 BRA `(.L_x_45) ;  /* 0x0000000000043947 */ /* 0x000fea0003800000 */
[----:B------:R0:W5:Y:S02]  /*2fb0*/  LDG.E.U8 R25, desc[UR20][R4.64] ;  /* 0x0000001404197981 */ /* 0x000164000c1e1100 */
.L_x_45:
[----:B------:R-:W-:Y:S05]  /*2fc0*/  BSYNC B1 ;  /* 0x0000000000017941 */ /* 0x000fea0003800000 */
.L_x_44:
[----:B-----5:R-:W-:Y:S01]  /*2fd0*/  LOP3.LUT R25, R25, 0xff, RZ, 0xc0, !PT ;  /* 0x000000ff19197812 */ /* 0x020fe200078ec0ff */
[----:B------:R-:W-:Y:S01]  /*2fe0*/  BSSY B1, `(.L_x_46) ;  /* 0x000000c000017945 */ /* 0x000fe20003800000 */
[----:B------:R-:W-:Y:S02]  /*2ff0*/  ISETP.GE.AND P1, PT, R24, 0x2, PT ;  /* 0x000000021800780c */ /* 0x000fe40003f26270 */
[----:B------:R-:W-:Y:S02]  /*3000*/  F2FP.F16.E4M3.UNPACK_B R25, R25 ;  /* 0x00000019ff19723e */ /* 0x000fe400020006ff */
[----:B------:R-:W-:-:S03]  /*3010*/  ISETP.LT.OR P2, PT, R6, 0x1, !P1 ;  /* 0x000000010600780c */ /* 0x000fc60004f41670 */
[----:B------:R-:W-:Y:S01]  /*3020*/  HADD2.F32 R28, -RZ, R25.H0_H0 ;  /* 0x20000019ff1c7230 */ /* 0x000fe20000004100 */
[----:B------:R-:W-:-:S04]  /*3030*/  PRMT R25, RZ, 0x7610, R25 ;  /* 0x00007610ff197816 */ /* 0x000fc80000000019 */
[----:B------:R-:W-:-:S04]  /*3040*/  FMUL R28, R28, R15 ;  /* 0x0000000f1c1c7220 */ /* 0x000fc80000400000 */
[----:B--2---:R-:W-:-:S05]  /*3050*/  FFMA R28, R87, R14, R28 ;  /* 0x0000000e571c7223 */ /* 0x004fca000000001c */
[----:B------:R-:W-:-:S05]  /*3060*/  F2FP.SATFINITE.E4M3.F32.PACK_AB_MERGE_C R29, RZ, R28, RZ ;  /* 0x0000001cff1d723e */ /* 0x000fca00048070ff */
[----:B------:R1:W-:Y:S01]  /*3070*/  @!P3 STG.E.U8 desc[UR20][R16.64], R29 ;  /* 0x0000001d1000b986 */ /* 0x0003e2000c101114 */
[----:B------:R-:W-:Y:S05]  /*3080*/  @P2 BRA `(.L_x_47) ;  /* 0x0000000000042947 */ /* 0x000fea0003800000 */
[----:B------:R2:W5:Y:S02]  /*3090*/  LDG.E.U8 R25, desc[UR20][R4.64+0x1] ;  /* 0x0000011404197981 */ /* 0x000564000c1e1100 */
.L_x_47:
[----:B------:R-:W-:Y:S05]  /*30a0*/  BSYNC B1 ;  /* 0x0000000000017941 */ /* 0x000fea0003800000 */
.L_x_46:
[----:B-----5:R-:W-:Y:S01]  /*30b0*/  LOP3.LUT R25, R25, 0xff, RZ, 0xc0, !PT ;  /* 0x000000ff19197812 */ /* 0x020fe200078ec0ff */
[----:B------:R-:W-:Y:S01]  /*30c0*/  BSSY B1, `(.L_x_48) ;  /* 0x0000012000017945 */ /* 0x000fe20003800000 */
[----:B-1----:R-:W-:Y:S02]  /*30d0*/  IADD3 R29, P3, R26, 0x8, RZ ;  /* 0x000000081a1d7810 */ /* 0x002fe40007f7e0ff */
[----:B------:R-:W-:Y:S02]  /*30e0*/  F2FP.F16.E4M3.UNPACK_B R25, R25 ;  /* 0x00000019ff19723e */ /* 0x000fe400020006ff */
[----:B------:R-:W-:Y:S01]  /*30f0*/  ISETP.LT.OR P0, PT, R6, 0x9, !P0 ;  /* 0x000000090600780c */ /* 0x000fe20004701670 */
[----:B------:R-:W-:Y:S02]  /*3100*/  IMAD.X R27, RZ, RZ, R27, P3 ;  /* 0x000000ffff1b7224 */ /* 0x000fe400018e061b */
[----:B------:R-:W-:Y:S02]  /*3110*/  HADD2.F32 R26, -RZ, R25.H0_H0 ;  /* 0x20000019ff1a7230 */ /* 0x000fe40000004100 */
[----:B------:R-:W-:-:S04]  /*3120*/  IMAD.WIDE.U32 R22, R29, UR6, R22 ;  /* 0x000000061d167c25 */ /* 0x000fc8000f8e0016 */
[----:B------:R-:W-:Y:S01]  /*3130*/  FMUL R25, R26, R15 ;  /* 0x0000000f1a197220 */ /* 0x000fe20000400000 */
[----:B------:R-:W-:Y:S01]  /*3140*/  IMAD R26, R27, UR6, RZ ;  /* 0x000000061b1a7c24 */ /* 0x000fe2000f8e02ff */
[----:B------:R-:W-:Y:S02]  /*3150*/  IADD3 R22, P3, R22, UR16, RZ ;  /* 0x0000001016167c10 */ /* 0x000fe4000ff7e0ff */
[----:B------:R-:W-:Y:S01]  /*3160*/  FFMA R25, R86, R14, R25 ;  /* 0x0000000e56197223 */ /* 0x000fe20000000019 */
[----:B------:R-:W-:-:S04]  /*3170*/  IMAD R29, R29, UR7, R26 ;  /* 0x000000071d1d7c24 */ /* 0x000fc8000f8e021a */
[----:B------:R-:W-:Y:S02]  /*3180*/  F2FP.SATFINITE.E4M3.F32.PACK_AB_MERGE_C R27, RZ, R25, RZ ;  /* 0x00000019ff1b723e */ /* 0x000fe400048070ff */
[----:B------:R-:W-:Y:S02]  /*3190*/  IADD3.X R23, R23, UR17, R29, P3, !PT ;  /* 0x0000001117177c10 */ /* 0x000fe40009ffe41d */
[----:B------:R-:W-:Y:S01]  /*31a0*/  PRMT R25, RZ, 0x7610, R25 ;  /* 0x00007610ff197816 */ /* 0x000fe20000000019 */
[----:B------:R1:W-:Y:S01]  /*31b0*/  @!P2 STG.E.U8 desc[UR20][R16.64+0x1], R27 ;  /* 0x0000011b1000a986 */ /* 0x0003e2000c101114 */
[----:B------:R-:W-:Y:S05]  /*31c0*/  @P0 BRA `(.L_x_49) ;  /* 0x0000000000040947 */ /* 0x000fea0003800000 */
[----:B------:R3:W5:Y:S02]  /*31d0*/  LDG.E.U8 R25, desc[UR20][R22.64] ;  /* 0x0000001416197981 */ /* 0x000764000c1e1100 */
.L_x_49:
[----:B------:R-:W-:Y:S05]  /*31e0*/  BSYNC B1 ;  /* 0x0000000000017941 */ /* 0x000fea0003800000 */
.L_x_48:
[----:B-----5:R-:W-:Y:S01]  /*31f0*/  LOP3.LUT R25, R25, 0xff, RZ, 0xc0, !PT ;  /* 0x000000ff19197812 */ /* 0x020fe200078ec0ff */
[----:B------:R-:W-:Y:S01]  /*3200*/  BSSY B1, `(.L_x_50) ;  /* 0x000000b000017945 */ /* 0x000fe20003800000 */
[----:B------:R-:W-:Y:S02]  /*3210*/  ISETP.LT.OR P1, PT, R6, 0x9, !P1 ;  /* 0x000000090600780c */ /* 0x000fe40004f21670 */
[----:B------:R-:W-:-:S05]  /*3220*/  F2FP.F16.E4M3.UNPACK_B R25, R25 ;  /* 0x00000019ff19723e */ /* 0x000fca00020006ff */
[----:B------:R-:W-:Y:S01]  /*3230*/  HADD2.F32 R26, -RZ, R25.H0_H0 ;  /* 0x20000019ff1a7230 */ /* 0x000fe20000004100 */
[----:B------:R-:W-:-:S04]  /*3240*/  PRMT R25, RZ, 0x7610, R25 ;  /* 0x00007610ff197816 */ /* 0x000fc80000000019 */
[----:B------:R-:W-:-:S04]  /*3250*/  FMUL R26, R26, R15 ;  /* 0x0000000f1a1a7220 */ /* 0x000fc80000400000 */
[----:B------:R-:W-:-:S05]  /*3260*/  FFMA R26, R85, R14, R26 ;  /* 0x0000000e551a7223 */ /* 0x000fca000000001a */
[----:B-1----:R-:W-:-:S05]  /*3270*/  F2FP.SATFINITE.E4M3.F32.PACK_AB_MERGE_C R27, RZ, R26, RZ ;  /* 0x0000001aff1b723e */ /* 0x002fca00048070ff */
[----:B------:R1:W-:Y:S01]  /*3280*/  @!P0 STG.E.U8 desc[UR20][R18.64], R27 ;  /* 0x0000001b12008986 */ /* 0x0003e2000c101114 */
[----:B------:R-:W-:Y:S05]  /*3290*/  @P1 BRA `(.L_x_51) ;  /* 0x0000000000041947 */ /* 0x000fea0003800000 */
[----:B------:R4:W5:Y:S02]  /*32a0*/  LDG.E.U8 R25, desc[UR20][R22.64+0x1] ;  /* 0x0000011416197981 */ /* 0x000964000c1e1100 */
.L_x_51:
[----:B------:R-:W-:Y:S05]  /*32b0*/  BSYNC B1 ;  /* 0x0000000000017941 */ /* 0x000fea0003800000 */
.L_x_50:
[----:B-----5:R-:W-:Y:S01]  /*32c0*/  LOP3.LUT R25, R25, 0xff, RZ, 0xc0, !PT ;  /* 0x000000ff19197812 */ /* 0x020fe200078ec0ff */
[----:B------:R-:W-:Y:S01]  /*32d0*/  BSSY B1, `(.L_x_52) ;  /* 0x000000c000017945 */ /* 0x000fe20003800000 */
[----:B------:R-:W-:Y:S02]  /*32e0*/  ISETP.GE.AND P0, PT, R24, 0x9, PT ;  /* 0x000000091800780c */ /* 0x000fe40003f06270 */
[----:B------:R-:W-:Y:S02]  /*32f0*/  F2FP.F16.E4M3.UNPACK_B R25, R25 ;  /* 0x00000019ff19723e */ /* 0x000fe400020006ff */
[----:B------:R-:W-:-:S03]  /*3300*/  ISETP.LT.OR P2, PT, R6, 0x1, !P0 ;  /* 0x000000010600780c */ /* 0x000fc60004741670 */
[----:B------:R-:W-:-:S05]  /*3310*/  HADD2.F32 R26, -RZ, R25.H0_H0 ;  /* 0x20000019ff1a7230 */ /* 0x000fca0000004100 */
[----:B------:R-:W-:-:S04]  /*3320*/  FMUL R25, R26, R15 ;  /* 0x0000000f1a197220 */ /* 0x000fc80000400000 */
[----:B------:R-:W-:-:S05]  /*3330*/  FFMA R25, R84, R14, R25 ;  /* 0x0000000e54197223 */ /* 0x000fca0000000019 */
[----:B-1----:R-:W-:Y:S02]  /*3340*/  F2FP.SATFINITE.E4M3.F32.PACK_AB_MERGE_C R27, RZ, R25, RZ ;  /* 0x00000019ff1b723e */ /* 0x002fe400048070ff */
[----:B------:R-:W-:-:S03]  /*3350*/  PRMT R25, RZ, 0x7610, R25 ;  /* 0x00007610ff197816 */ /* 0x000fc60000000019 */
[----:B------:R1:W-:Y:S01]  /*3360*/  @!P1 STG.E.U8 desc[UR20][R18.64+0x1], R27 ;  /* 0x0000011b12009986 */ /* 0x0003e2000c101114 */
[----:B------:R-:W-:Y:S05]  /*3370*/  @P2 BRA `(.L_x_53) ;  /* 0x0000000000042947 */ /* 0x000fea0003800000 */
[----:B------:R0:W5:Y:S02]  /*3380*/  LDG.E.U8 R25, desc[UR20][R4.64+0x8] ;  /* 0x0000081404197981 */ /* 0x000164000c1e1100 */
.L_x_53:
[----:B------:R-:W-:Y:S05]  /*3390*/  BSYNC B1 ;  /* 0x0000000000017941 */ /* 0x000fea0003800000 */
.L_x_52:
        /* <DEDUP_REMOVED lines=13> */
.L_x_55:
[----:B------:R-:W-:Y:S05]  /*3470*/  BSYNC B1 ;  /* 0x0000000000017941 */ /* 0x000fea0003800000 */
.L_x_54:
[----:B-----5:R-:W-:Y:S01]  /*3480*/  LOP3.LUT R25, R25, 0xff, RZ, 0xc0, !PT ;  /* 0x000000ff19197812 */ /* 0x020fe200078ec0ff */
[----:B------:R-:W-:Y:S01]  /*3490*/  BSSY B1, `(.L_x_56) ;  /* 0x000000b000017945 */ /* 0x000fe20003800000 */
[----:B------:R-:W-:Y:S02]  /*34a0*/  ISETP.LT.OR P0, PT, R6, 0x9, !P0 ;  /* 0x000000090600780c */ /* 0x000fe40004701670 */
[----:B------:R-:W-:-:S05]  /*34b0*/  F2FP.F16.E4M3.UNPACK_B R25, R25 ;  /* 0x00000019ff19723e */ /* 0x000fca00020006ff */
        /* <DEDUP_REMOVED lines=8> */
.L_x_57:
[----:B------:R-:W-:Y:S05]  /*3540*/  BSYNC B1 ;  /* 0x0000000000017941 */ /* 0x000fea0003800000 */
.L_x_56:
        /* <DEDUP_REMOVED lines=12> */
.L_x_59:
[----:B------:R-:W-:Y:S05]  /*3610*/  BSYNC B1 ;  /* 0x0000000000017941 */ /* 0x000fea0003800000 */
.L_x_58:
        /* <DEDUP_REMOVED lines=13> */
.L_x_61:
[----:B------:R-:W-:Y:S05]  /*36f0*/  BSYNC B1 ;  /* 0x0000000000017941 */ /* 0x000fea0003800000 */
.L_x_60:
        /* <DEDUP_REMOVED lines=13> */
.L_x_63:
[----:B------:R-:W-:Y:S05]  /*37d0*/  BSYNC B1 ;  /* 0x0000000000017941 */ /* 0x000fea0003800000 */
.L_x_62:
        /* <DEDUP_REMOVED lines=12> */
.L_x_65:
[----:B------:R-:W-:Y:S05]  /*38a0*/  BSYNC B1 ;  /* 0x0000000000017941 */ /* 0x000fea0003800000 */
.L_x_64:
        /* <DEDUP_REMOVED lines=12> */
.L_x_67:
[----:B------:R-:W-:Y:S05]  /*3970*/  BSYNC B1 ;  /* 0x0000000000017941 */ /* 0x000fea0003800000 */
.L_x_66:
        /* <DEDUP_REMOVED lines=13> */
.L_x_69:
[----:B------:R-:W-:Y:S05]  /*3a50*/  BSYNC B1 ;  /* 0x0000000000017941 */ /* 0x000fea0003800000 */
.L_x_68:
        /* <DEDUP_REMOVED lines=13> */
.L_x_71:
[----:B------:R-:W-:Y:S05]  /*3b30*/  BSYNC B1 ;  /* 0x0000000000017941 */ /* 0x000fea0003800000 */
.L_x_70:
        /* <DEDUP_REMOVED lines=12> */
.L_x_73:
[----:B------:R-:W-:Y:S05]  /*3c00*/  BSYNC B1 ;  /* 0x0000000000017941 */ /* 0x000fea0003800000 */
.L_x_72:
        /* <DEDUP_REMOVED lines=12> */
.L_x_75:
[----:B------:R-:W-:Y:S05]  /*3cd0*/  BSYNC B1 ;  /* 0x0000000000017941 */ /* 0x000fea0003800000 */
.L_x_74:
        /* <DEDUP_REMOVED lines=13> */
.L_x_77:
[----:B------:R-:W-:Y:S05]  /*3db0*/  BSYNC B1 ;  /* 0x0000000000017941 */ /* 0x000fea0003800000 */
.L_x_76:
        /* <DEDUP_REMOVED lines=13> */
.L_x_79:
[----:B------:R-:W-:Y:S05]  /*3e90*/  BSYNC B1 ;  /* 0x0000000000017941 */ /* 0x000fea0003800000 */
.L_x_78:
        /* <DEDUP_REMOVED lines=12> */
.L_x_81:
[----:B------:R-:W-:Y:S05]  /*3f60*/  BSYNC B1 ;  /* 0x0000000000017941 */ /* 0x000fea0003800000 */
.L_x_80:
        /* <DEDUP_REMOVED lines=12> */
.L_x_83:
[----:B------:R-:W-:Y:S05]  /*4030*/  BSYNC B1 ;  /* 0x0000000000017941 */ /* 0x000fea0003800000 */
.L_x_82:
        /* <DEDUP_REMOVED lines=13> */
.L_x_85:
[----:B------:R-:W-:Y:S05]  /*4110*/  BSYNC B1 ;  /* 0x0000000000017941 */ /* 0x000fea0003800000 */
.L_x_84:
        /* <DEDUP_REMOVED lines=13> */
.L_x_87:
[----:B------:R-:W-:Y:S05]  /*41f0*/  BSYNC B1 ;  /* 0x0000000000017941 */ /* 0x000fea0003800000 */
.L_x_86:
        /* <DEDUP_REMOVED lines=12> */
.L_x_89:
[----:B------:R-:W-:Y:S05]  /*42c0*/  BSYNC B1 ;  /* 0x0000000000017941 */ /* 0x000fea0003800000 */
.L_x_88:
        /* <DEDUP_REMOVED lines=12> */
.L_x_91:
[----:B------:R-:W-:Y:S05]  /*4390*/  BSYNC B1 ;  /* 0x0000000000017941 */ /* 0x000fea0003800000 */
.L_x_90:
        /* <DEDUP_REMOVED lines=13> */
.L_x_93:
[----:B------:R-:W-:Y:S05]  /*4470*/  BSYNC B1 ;  /* 0x0000000000017941 */ /* 0x000fea0003800000 */
.L_x_92:
        /* <DEDUP_REMOVED lines=13> */
.L_x_95:
[----:B------:R-:W-:Y:S05]  /*4550*/  BSYNC B1 ;  /* 0x0000000000017941 */ /* 0x000fea0003800000 */
.L_x_94:
        /* <DEDUP_REMOVED lines=12> */
.L_x_97:
[----:B------:R-:W-:Y:S05]  /*4620*/  BSYNC B1 ;  /* 0x0000000000017941 */ /* 0x000fea0003800000 */
.L_x_96:
        /* <DEDUP_REMOVED lines=12> */
.L_x_99:
[----:B------:R-:W-:Y:S05]  /*46f0*/  BSYNC B1 ;  /* 0x0000000000017941 */ /* 0x000fea0003800000 */
.L_x_98:
        /* <DEDUP_REMOVED lines=13> */
.L_x_101:
[----:B------:R-:W-:Y:S05]  /*47d0*/  BSYNC B1 ;  /* 0x0000000000017941 */ /* 0x000fea0003800000 */
.L_x_100:
[----:B-----5:R-:W-:Y:S01]  /*47e0*/  LOP3.LUT R25, R25, 0xff, RZ, 0xc0, !PT ;  /* 0x000000ff19197812 */ /* 0x020fe200078ec0ff */
[----:B------:R-:W-:Y:S01]  /*47f0*/  BSSY B1, `(.L_x_102) ;  /* 0x000000c000017945 */ /* 0x000fe20003800000 */
[----:B------:R-:W-:Y:S02]  /*4800*/  ISETP.GE.AND P1, PT, R24, 0x3a, PT ;  /* 0x0000003a1800780c */ /* 0x000fe40003f26270 */
[----:B------:R-:W-:Y:S02]  /*4810*/  F2FP.F16.E4M3.UNPACK_B R25, R25 ;  /* 0x00000019ff19723e */ /* 0x000fe400020006ff */
[----:B------:R-:W-:Y:S02]  /*4820*/  ISETP.LT.OR P3, PT, R6, 0x1, !P1 ;  /* 0x000000010600780c */ /* 0x000fe40004f61670 */
[----:B------:R-:W-:Y:S01]  /*4830*/  PRMT R24, RZ, 0x7610, R24 ;  /* 0x00007610ff187816 */ /* 0x000fe20000000018 */
[----:B------:R-:W-:-:S05]  /*4840*/  HADD2.F32 R26, -RZ, R25.H0_H0 ;  /* 0x20000019ff1a7230 */ /* 0x000fca0000004100 */
[----:B------:R-:W-:-:S04]  /*4850*/  FMUL R26, R26, R15 ;  /* 0x0000000f1a1a7220 */ /* 0x000fc80000400000 */
[----:B------:R-:W-:-:S05]  /*4860*/  FFMA R26, R59, R14, R26 ;  /* 0x0000000e3b1a7223 */ /* 0x000fca000000001a */
[----:B------:R-:W-:-:S05]  /*4870*/  F2FP.SATFINITE.E4M3.F32.PACK_AB_MERGE_C R25, RZ, R26, RZ ;  /* 0x0000001aff19723e */ /* 0x000fca00048070ff */
[----:B------:R0:W-:Y:S01]  /*4880*/  @!P2 STG.E.U8 desc[UR20][R16.64+0x38], R25 ;  /* 0x000038191000a986 */ /* 0x0001e2000c101114 */
[----:B------:R-:W-:Y:S05]  /*4890*/  @P3 BRA `(.L_x_103) ;  /* 0x0000000000043947 */ /* 0x000fea0003800000 */
[----:B------:R0:W5:Y:S02]  /*48a0*/  LDG.E.U8 R24, desc[UR20][R4.64+0x39] ;  /* 0x0000391404187981 */ /* 0x000164000c1e1100 */
.L_x_103:
[----:B------:R-:W-:Y:S05]  /*48b0*/  BSYNC B1 ;  /* 0x0000000000017941 */ /* 0x000fea0003800000 */
.L_x_102:
[----:B-----5:R-:W-:Y:S01]  /*48c0*/  LOP3.LUT R24, R24, 0xff, RZ, 0xc0, !PT ;  /* 0x000000ff18187812 */ /* 0x020fe200078ec0ff */
[----:B------:R-:W-:Y:S01]  /*48d0*/  BSSY B1, `(.L_x_104) ;  /* 0x000000b000017945 */ /* 0x000fe20003800000 */
[----:B------:R-:W-:Y:S02]  /*48e0*/  ISETP.LT.OR P0, PT, R6, 0x9, !P0 ;  /* 0x000000090600780c */ /* 0x000fe40004701670 */
[----:B------:R-:W-:Y:S02]  /*48f0*/  F2FP.F16.E4M3.UNPACK_B R24, R24 ;  /* 0x00000018ff18723e */ /* 0x000fe400020006ff */
[----:B0-2---:R-:W-:-:S03]  /*4900*/  PRMT R4, RZ, 0x7610, R4 ;  /* 0x00007610ff047816 */ /* 0x005fc60000000004 */
[----:B------:R-:W-:-:S05]  /*4910*/  HADD2.F32 R24, -RZ, R24.H0_H0 ;  /* 0x20000018ff187230 */ /* 0x000fca0000004100 */
[----:B------:R-:W-:-:S04]  /*4920*/  FMUL R5, R24, R15 ;  /* 0x0000000f18057220 */ /* 0x000fc80000400000 */
[----:B------:R-:W-:-:S05]  /*4930*/  FFMA R5, R58, R14, R5 ;  /* 0x0000000e3a057223 */ /* 0x000fca0000000005 */
[----:B------:R-:W-:-:S05]  /*4940*/  F2FP.SATFINITE.E4M3.F32.PACK_AB_MERGE_C R5, RZ, R5, RZ ;  /* 0x00000005ff05723e */ /* 0x000fca00048070ff */
[----:B------:R0:W-:Y:S01]  /*4950*/  @!P3 STG.E.U8 desc[UR20][R16.64+0x39], R5 ;  /* 0x000039051000b986 */ /* 0x0001e2000c101114 */
[----:B------:R-:W-:Y:S05]  /*4960*/  @P0 BRA `(.L_x_105) ;  /* 0x0000000000040947 */ /* 0x000fea0003800000 */
[----:B------:R2:W5:Y:S02]  /*4970*/  LDG.E.U8 R4, desc[UR20][R22.64+0x38] ;  /* 0x0000381416047981 */ /* 0x000564000c1e1100 */
.L_x_105:
[----:B------:R-:W-:Y:S05]  /*4980*/  BSYNC B1 ;  /* 0x0000000000017941 */ /* 0x000fea0003800000 */
.L_x_104:
[----:B-----5:R-:W-:Y:S01]  /*4990*/  LOP3.LUT R4, R4, 0xff, RZ, 0xc0, !PT ;  /* 0x000000ff04047812 */ /* 0x020fe200078ec0ff */
[----:B------:R-:W-:Y:S01]  /*49a0*/  BSSY B1, `(.L_x_106) ;  /* 0x000000b000017945 */ /* 0x000fe20003800000 */
[----:B------:R-:W-:Y:S02]  /*49b0*/  ISETP.LT.OR P1, PT, R6, 0x9, !P1 ;  /* 0x000000090600780c */ /* 0x000fe40004f21670 */
[----:B------:R-:W-:-:S05]  /*49c0*/  F2FP.F16.E4M3.UNPACK_B R4, R4 ;  /* 0x00000004ff04723e */ /* 0x000fca00020006ff */
[----:B------:R-:W-:-:S05]  /*49d0*/  HADD2.F32 R4, -RZ, R4.H0_H0 ;  /* 0x20000004ff047230 */ /* 0x000fca0000004100 */
[----:B------:R-:W-:-:S04]  /*49e0*/  FMUL R4, R4, R15 ;  /* 0x0000000f04047220 */ /* 0x000fc80000400000 */
[----:B------:R-:W-:-:S05]  /*49f0*/  FFMA R4, R57, R14, R4 ;  /* 0x0000000e39047223 */ /* 0x000fca0000000004 */
[----:B0-----:R-:W-:Y:S02]  /*4a00*/  F2FP.SATFINITE.E4M3.F32.PACK_AB_MERGE_C R5, RZ, R4, RZ ;  /* 0x00000004ff05723e */ /* 0x001fe400048070ff */
[----:B------:R-:W-:-:S03]  /*4a10*/  PRMT R4, RZ, 0x7610, R4 ;  /* 0x00007610ff047816 */ /* 0x000fc60000000004 */
[----:B------:R0:W-:Y:S01]  /*4a20*/  @!P0 STG.E.U8 desc[UR20][R18.64+0x38], R5 ;  /* 0x0000380512008986 */ /* 0x0001e2000c101114 */
[----:B------:R-:W-:Y:S05]  /*4a30*/  @P1 BRA `(.L_x_107) ;  /* 0x0000000000041947 */ /* 0x000fea0003800000 */
[----:B------:R0:W5:Y:S02]  /*4a40*/  LDG.E.U8 R4, desc[UR20][R22.64+0x39] ;  /* 0x0000391416047981 */ /* 0x000164000c1e1100 */
.L_x_107:
[----:B------:R-:W-:Y:S05]  /*4a50*/  BSYNC B1 ;  /* 0x0000000000017941 */ /* 0x000fea0003800000 */
.L_x_106:
[----:B------:R-:W-:Y:S05]  /*4a60*/  @P1 BRA `(.L_x_108) ;  /* 0x0000000800601947 */ /* 0x000fea0003800000 */
[----:B-----5:R-:W-:-:S04]  /*4a70*/  LOP3.LUT R4, R4, 0xff, RZ, 0xc0, !PT ;  /* 0x000000ff04047812 */ /* 0x020fc800078ec0ff */
[----:B------:R-:W-:-:S05]  /*4a80*/  F2FP.F16.E4M3.UNPACK_B R4, R4 ;  /* 0x00000004ff04723e */ /* 0x000fca00020006ff */
[----:B------:R-:W-:-:S05]  /*4a90*/  HADD2.F32 R4, -RZ, R4.H0_H0 ;  /* 0x20000004ff047230 */ /* 0x000fca0000004100 */
[----:B0-----:R-:W-:-:S04]  /*4aa0*/  FMUL R5, R4, R15 ;  /* 0x0000000f04057220 */ /* 0x001fc80000400000 */
[----:B------:R-:W-:-:S05]  /*4ab0*/  FFMA R5, R56, R14, R5 ;  /* 0x0000000e38057223 */ /* 0x000fca0000000005 */
[----:B------:R-:W-:-:S05]  /*4ac0*/  F2FP.SATFINITE.E4M3.F32.PACK_AB_MERGE_C R5, RZ, R5, RZ ;  /* 0x00000005ff05723e */ /* 0x000fca00048070ff */
[----:B------:R0:W-:Y:S01]  /*4ad0*/  STG.E.U8 desc[UR20][R18.64+0x39], R5 ;  /* 0x0000390512007986 */ /* 0x0001e2000c101114 */
[----:B------:R-:W-:Y:S05]  /*4ae0*/  BRA `(.L_x_108) ;  /* 0x0000000800407947 */ /* 0x000fea0003800000 */
.L_x_43:
[C---:B------:R-:W-:Y:S01]  /*4af0*/  ISETP.GE.AND P3, PT, R24.reuse, 0x1, PT ;  /* 0x000000011800780c */ /* 0x040fe20003f66270 */
[-C--:B--2---:R-:W-:Y:S01]  /*4b00*/  FMUL R87, R87, R14.reuse ;  /* 0x0000000e57577220 */ /* 0x084fe20000400000 */
[----:B------:R-:W-:Y:S01]  /*4b10*/  ISETP.GE.AND P0, PT, R24, 0x2, PT ;  /* 0x000000021800780c */ /* 0x000fe20003f06270 */
[-C--:B------:R-:W-:Y:S01]  /*4b20*/  FMUL R86, R86, R14.reuse ;  /* 0x0000000e56567220 */ /* 0x080fe20000400000 */
[C---:B------:R-:W-:Y:S01]  /*4b30*/  ISETP.LT.OR P1, PT, R6.reuse, 0x1, !P3 ;  /* 0x000000010600780c */ /* 0x040fe20005f21670 */
[-C--:B------:R-:W-:Y:S01]  /*4b40*/  FMUL R85, R85, R14.reuse ;  /* 0x0000000e55557220 */ /* 0x080fe20000400000 */
[----:B------:R-:W-:Y:S01]  /*4b50*/  ISETP.LT.OR P2, PT, R6, 0x1, !P0 ;  /* 0x000000010600780c */ /* 0x000fe20004741670 */
[-C--:B------:R-:W-:Y:S01]  /*4b60*/  FMUL R84, R84, R14.reuse ;  /* 0x0000000e54547220 */ /* 0x080fe20000400000 */
[----:B------:R-:W-:Y:S01]  /*4b70*/  ISETP.LT.OR P3, PT, R6, 0x9, !P3 ;  /* 0x000000090600780c */ /* 0x000fe20005f61670 */
[-C--:B------:R-:W-:Y:S01]  /*4b80*/  FMUL R83, R83, R14.reuse ;  /* 0x0000000e53537220 */ /* 0x080fe20000400000 */
[----:B------:R-:W-:Y:S01]  /*4b90*/  F2FP.SATFINITE.E4M3.F32.PACK_AB_MERGE_C R87, RZ, R87, RZ ;  /* 0x00000057ff57723e */ /* 0x000fe200048070ff */
[----:B------:R-:W-:Y:S01]  /*4ba0*/  FMUL R82, R82, R14 ;  /* 0x0000000e52527220 */ /* 0x000fe20000400000 */
[----:B------:R-:W-:Y:S01]  /*4bb0*/  F2FP.SATFINITE.E4M3.F32.PACK_AB_MERGE_C R5, RZ, R86, RZ ;  /* 0x00000056ff05723e */ /* 0x000fe200048070ff */
[-C--:B------:R-:W-:Y:S01]  /*4bc0*/  FMUL R81, R81, R14.reuse ;  /* 0x0000000e51517220 */ /* 0x080fe20000400000 */
[----:B------:R-:W-:Y:S01]  /*4bd0*/  F2FP.SATFINITE.E4M3.F32.PACK_AB_MERGE_C R85, RZ, R85, RZ ;  /* 0x00000055ff55723e */ /* 0x000fe200048070ff */
[-C--:B------:R-:W-:Y:S01]  /*4be0*/  FMUL R80, R80, R14.reuse ;  /* 0x0000000e50507220 */ /* 0x080fe20000400000 */
[----:B------:R-:W-:Y:S01]  /*4bf0*/  ISETP.LT.OR P0, PT, R6, 0x9, !P0 ;  /* 0x000000090600780c */ /* 0x000fe20004701670 */
[----:B------:R-:W-:Y:S01]  /*4c00*/  @!P1 STG.E.U8 desc[UR20][R16.64], R87 ;  /* 0x0000005710009986 */ /* 0x000fe2000c101114 */
[C---:B------:R-:W-:Y:S01]  /*4c10*/  ISETP.GE.AND P1, PT, R24.reuse, 0x9, PT ;  /* 0x000000091800780c */ /* 0x040fe20003f26270 */
[-C--:B------:R-:W-:Y:S01]  /*4c20*/  FMUL R79, R79, R14.reuse ;  /* 0x0000000e4f4f7220 */ /* 0x080fe20000400000 */
[----:B------:R-:W-:Y:S01]  /*4c30*/  F2FP.SATFINITE.E4M3.F32.PACK_AB_MERGE_C R83, RZ, R83, RZ ;  /* 0x00000053ff53723e */ /* 0x000fe200048070ff */
[----:B------:R0:W-:Y:S01]  /*4c40*/  @!P2 STG.E.U8 desc[UR20][R16.64+0x1], R5 ;  /* 0x000001051000a986 */ /* 0x0001e2000c101114 */
[----:B------:R-:W-:Y:S01]  /*4c50*/  ISETP.GE.AND P2, PT, R24, 0xa, PT ;  /* 0x0000000a1800780c */ /* 0x000fe20003f46270 */
[----:B------:R-:W-:Y:S01]  /*4c60*/  FMUL R78, R78, R14 ;  /* 0x0000000e4e4e7220 */ /* 0x000fe20000400000 */
[----:B------:R-:W-:Y:S01]  /*4c70*/  F2FP.SATFINITE.E4M3.F32.PACK_AB_MERGE_C R23, RZ, R82, RZ ;  /* 0x00000052ff17723e */ /* 0x000fe200048070ff */
[----:B------:R-:W-:Y:S01]  /*4c80*/  @!P3 STG.E.U8 desc[UR20][R18.64], R85 ;  /* 0x000000551200b986 */ /* 0x000fe2000c101114 */
[----:B------:R-:W-:Y:S01]  /*4c90*/  ISETP.LT.OR P3, PT, R6, 0x1, !P1 ;  /* 0x000000010600780c */ /* 0x000fe20004f61670 */
[-C--:B------:R-:W-:Y:S01]  /*4ca0*/  FMUL R76, R76, R14.reuse ;  /* 0x0000000e4c4c7220 */ /* 0x080fe20000400000 */
[C---:B------:R-:W-:Y:S01]  /*4cb0*/  ISETP.LT.OR P5, PT, R6.reuse, 0x1, !P2 ;  /* 0x000000010600780c */ /* 0x040fe200057a1670 */
[-C--:B------:R-:W-:Y:S01]  /*4cc0*/  FMUL R77, R77, R14.reuse ;  /* 0x0000000e4d4d7220 */ /* 0x080fe20000400000 */
[----:B------:R-:W-:Y:S01]  /*4cd0*/  ISETP.LT.OR P1, PT, R6, 0x9, !P1 ;  /* 0x000000090600780c */ /* 0x000fe20004f21670 */
[-C--:B------:R-:W-:Y:S01]  /*4ce0*/  FMUL R75, R75, R14.reuse ;  /* 0x0000000e4b4b7220 */ /* 0x080fe20000400000 */
[----:B------:R-:W-:Y:S01]  /*4cf0*/  F2FP.SATFINITE.E4M3.F32.PACK_AB_MERGE_C R81, RZ, R81, RZ ;  /* 0x00000051ff51723e */ /* 0x000fe200048070ff */
[----:B------:R-:W-:Y:S01]  /*4d00*/  FMUL R74, R74, R14 ;  /* 0x0000000e4a4a7220 */ /* 0x000fe20000400000 */
[----:B0-----:R-:W-:Y:S01]  /*4d10*/  F2FP.SATFINITE.E4M3.F32.PACK_AB_MERGE_C R5, RZ, R84, RZ ;  /* 0x00000054ff05723e */ /* 0x001fe200048070ff */
[-C--:B------:R-:W-:Y:S01]  /*4d20*/  FMUL R72, R72, R14.reuse ;  /* 0x0000000e48487220 */ /* 0x080fe20000400000 */
[----:B------:R-:W-:Y:S01]  /*4d30*/  ISETP.LT.OR P2, PT, R6, 0x9, !P2 ;  /* 0x000000090600780c */ /* 0x000fe20005741670 */
[----:B------:R-:W-:Y:S01]  /*4d40*/  FMUL R73, R73, R14 ;  /* 0x0000000e49497220 */ /* 0x000fe20000400000 */
[----:B------:R-:W-:Y:S01]  /*4d50*/  F2FP.SATFINITE.E4M3.F32.PACK_AB_MERGE_C R25, RZ, R80, RZ ;  /* 0x00000050ff19723e */ /* 0x000fe200048070ff */
[----:B------:R0:W-:Y:S01]  /*4d60*/  @!P0 STG.E.U8 desc[UR20][R18.64+0x1], R5 ;  /* 0x0000010512008986 */ /* 0x0001e2000c101114 */
[C---:B------:R-:W-:Y:S01]  /*4d70*/  ISETP.GE.AND P0, PT, R24.reuse, 0x11, PT ;  /* 0x000000111800780c */ /* 0x040fe20003f06270 */
[-C--:B------:R-:W-:Y:S01]  /*4d80*/  FMUL R71, R71, R14.reuse ;  /* 0x0000000e47477220 */ /* 0x080fe20000400000 */
[----:B------:R-:W-:Y:S01]  /*4d90*/  F2FP.SATFINITE.E4M3.F32.PACK_AB_MERGE_C R79, RZ, R79, RZ ;  /* 0x0000004fff4f723e */ /* 0x000fe200048070ff */
[----:B------:R-:W-:Y:S01]  /*4da0*/  @!P3 STG.E.U8 desc[UR20][R16.64+0x8], R83 ;  /* 0x000008531000b986 */ /* 0x000fe2000c101114 */
[----:B------:R-:W-:Y:S01]  /*4db0*/  ISETP.GE.AND P3, PT, R24, 0x12, PT ;  /* 0x000000121800780c */ /* 0x000fe20003f66270 */
[-C--:B------:R-:W-:Y:S01]  /*4dc0*/  FMUL R70, R70, R14.reuse ;  /* 0x0000000e46467220 */ /* 0x080fe20000400000 */
[----:B------:R-:W-:Y:S01]  /*4dd0*/  F2FP.SATFINITE.E4M3.F32.PACK_AB_MERGE_C R77, RZ, R77, RZ ;  /* 0x0000004dff4d723e */ /* 0x000fe200048070ff */
[----:B------:R1:W-:Y:S01]  /*4de0*/  @!P5 STG.E.U8 desc[UR20][R16.64+0x9], R23 ;  /* 0x000009171000d986 */ /* 0x0003e2000c101114 */
[C---:B------:R-:W-:Y:S01]  /*4df0*/  ISETP.LT.OR P5, PT, R6.reuse, 0x1, !P3 ;  /* 0x000000010600780c */ /* 0x040fe20005fa1670 */
[-C--:B------:R-:W-:Y:S01]  /*4e00*/  FMUL R69, R69, R14.reuse ;  /* 0x0000000e45457220 */ /* 0x080fe20000400000 */
[C---:B------:R-:W-:Y:S01]  /*4e10*/  ISETP.LT.OR P3, PT, R6.reuse, 0x9, !P3 ;  /* 0x000000090600780c */ /* 0x040fe20005f61670 */
[----:B------:R-:W-:Y:S01]  /*4e20*/  @!P1 STG.E.U8 desc[UR20][R18.64+0x8], R81 ;  /* 0x0000085112009986 */ /* 0x000fe2000c101114 */
[----:B------:R-:W-:Y:S01]  /*4e30*/  ISETP.LT.OR P1, PT, R6, 0x1, !P0 ;  /* 0x000000010600780c */ /* 0x000fe20004721670 */
[----:B------:R-:W-:Y:S01]  /*4e40*/  FMUL R68, R68, R14 ;  /* 0x0000000e44447220 */ /* 0x000fe20000400000 */
[----:B0-----:R-:W-:Y:S01]  /*4e50*/  F2FP.SATFINITE.E4M3.F32.PACK_AB_MERGE_C R5, RZ, R78, RZ ;  /* 0x0000004eff05723e */ /* 0x001fe200048070ff */
[----:B------:R-:W-:Y:S01]  /*4e60*/  @!P2 STG.E.U8 desc[UR20][R18.64+0x9], R25 ;  /* 0x000009191200a986 */ /* 0x000fe2000c101114 */
[----:B------:R-:W-:Y:S01]  /*4e70*/  ISETP.GE.AND P2, PT, R24, 0x19, PT ;  /* 0x000000191800780c */ /* 0x000fe20003f46270 */
[-C--:B------:R-:W-:Y:S01]  /*4e80*/  FMUL R67, R67, R14.reuse ;  /* 0x0000000e43437220 */ /* 0x080fe20000400000 */
[----:B------:R-:W-:Y:S01]  /*4e90*/  ISETP.LT.OR P0, PT, R6, 0x9, !P0 ;  /* 0x000000090600780c */ /* 0x000fe20004701670 */
[----:B------:R-:W-:Y:S01]  /*4ea0*/  FMUL R66, R66, R14 ;  /* 0x0000000e42427220 */ /* 0x000fe20000400000 */
[----:B------:R-:W-:Y:S01]  /*4eb0*/  ISETP.LT.OR P6, PT, R6, 0x1, !P2 ;  /* 0x000000010600780c */ /* 0x000fe200057c1670 */
[----:B------:R0:W-:Y:S01]  /*4ec0*/  @!P5 STG.E.U8 desc[UR20][R16.64+0x11], R5 ;  /* 0x000011051000d986 */ /* 0x0001e2000c101114 */
[----:B-1----:R-:W-:Y:S01]  /*4ed0*/  F2FP.SATFINITE.E4M3.F32.PACK_AB_MERGE_C R23, RZ, R76, RZ ;  /* 0x0000004cff17723e */ /* 0x002fe200048070ff */
[-C--:B------:R-:W-:Y:S01]  /*4ee0*/  FMUL R64, R64, R14.reuse ;  /* 0x0000000e40407220 */ /* 0x080fe20000400000 */
[----:B------:R-:W-:Y:S01]  /*4ef0*/  F2FP.SATFINITE.E4M3.F32.PACK_AB_MERGE_C R75, RZ, R75, RZ ;  /* 0x0000004bff4b723e */ /* 0x000fe200048070ff */
[----:B------:R-:W-:Y:S01]  /*4f00*/  @!P1 STG.E.U8 desc[UR20][R16.64+0x10], R79 ;  /* 0x0000104f10009986 */ /* 0x000fe2000c101114 */
[----:B------:R-:W-:Y:S01]  /*4f10*/  ISETP.GE.AND P1, PT, R24, 0x1a, PT ;  /* 0x0000001a1800780c */ /* 0x000fe20003f26270 */
[-C--:B------:R-:W-:Y:S01]  /*4f20*/  FMUL R65, R65, R14.reuse ;  /* 0x0000000e41417220 */ /* 0x080fe20000400000 */
[C---:B------:R-:W-:Y:S01]  /*4f30*/  ISETP.LT.OR P2, PT, R6.reuse, 0x9, !P2 ;  /* 0x000000090600780c */ /* 0x040fe20005741670 */
[----:B------:R1:W-:Y:S01]  /*4f40*/  @!P3 STG.E.U8 desc[UR20][R18.64+0x11], R23 ;  /* 0x000011171200b986 */ /* 0x0003e2000c101114 */
[C---:B------:R-:W-:Y:S01]  /*4f50*/  ISETP.LT.OR P5, PT, R6.reuse, 0x1, !P1 ;  /* 0x000000010600780c */ /* 0x040fe20004fa1670 */
[----:B------:R-:W-:Y:S01]  /*4f60*/  FMUL R63, R63, R14 ;  /* 0x0000000e3f3f7220 */ /* 0x000fe20000400000 */
[----:B------:R-:W-:Y:S01]  /*4f70*/  ISETP.LT.OR P3, PT, R6, 0x9, !P1 ;  /* 0x000000090600780c */ /* 0x000fe20004f61670 */
[----:B------:R-:W-:Y:S01]  /*4f80*/  @!P0 STG.E.U8 desc[UR20][R18.64+0x10], R77 ;  /* 0x0000104d12008986 */ /* 0x000fe2000c101114 */
[----:B0-----:R-:W-:Y:S01]  /*4f90*/  F2FP.SATFINITE.E4M3.F32.PACK_AB_MERGE_C R5, RZ, R74, RZ ;  /* 0x0000004aff05723e */ /* 0x001fe200048070ff */
[-C--:B------:R-:W-:Y:S01]  /*4fa0*/  FMUL R62, R62, R14.reuse ;  /* 0x0000000e3e3e7220 */ /* 0x080fe20000400000 */
[C---:B------:R-:W-:Y:S01]  /*4fb0*/  ISETP.GE.AND P0, PT, R24.reuse, 0x21, PT ;  /* 0x000000211800780c */ /* 0x040fe20003f06270 */
[----:B------:R-:W-:Y:S01]  /*4fc0*/  @!P6 STG.E.U8 desc[UR20][R16.64+0x18], R75 ;  /* 0x0000184b1000e986 */ /* 0x000fe2000c101114 */
[----:B------:R-:W-:Y:S01]  /*4fd0*/  ISETP.GE.AND P1, PT, R24, 0x22, PT ;  /* 0x000000221800780c */ /* 0x000fe20003f26270 */
[-C--:B------:R-:W-:Y:S01]  /*4fe0*/  FMUL R61, R61, R14.reuse ;  /* 0x0000000e3d3d7220 */ /* 0x080fe20000400000 */
[----:B------:R-:W-:Y:S01]  /*4ff0*/  ISETP.LT.OR P6, PT, R6, 0x1, !P0 ;  /* 0x000000010600780c */ /* 0x000fe200047c1670 */
[----:B------:R-:W-:Y:S01]  /*5000*/  FMUL R60, R60, R14 ;  /* 0x0000000e3c3c7220 */ /* 0x000fe20000400000 */
[----:B-1----:R-:W-:Y:S01]  /*5010*/  F2FP.SATFINITE.E4M3.F32.PACK_AB_MERGE_C R23, RZ, R72, RZ ;  /* 0x00000048ff17723e */ /* 0x002fe200048070ff */
[----:B------:R0:W-:Y:S01]  /*5020*/  @!P5 STG.E.U8 desc[UR20][R16.64+0x19], R5 ;  /* 0x000019051000d986 */ /* 0x0001e2000c101114 */
[----:B------:R-:W-:Y:S01]  /*5030*/  ISETP.LT.OR P5, PT, R6, 0x1, !P1 ;  /* 0x000000010600780c */ /* 0x000fe20004fa1670 */
[-C--:B------:R-:W-:Y:S01]  /*5040*/  FMUL R59, R59, R14.reuse ;  /* 0x0000000e3b3b7220 */ /* 0x080fe20000400000 */
[----:B------:R-:W-:Y:S01]  /*5050*/  F2FP.SATFINITE.E4M3.F32.PACK_AB_MERGE_C R73, RZ, R73, RZ ;  /* 0x00000049ff49723e */ /* 0x000fe200048070ff */
[----:B------:R1:W-:Y:S01]  /*5060*/  @!P3 STG.E.U8 desc[UR20][R18.64+0x19], R23 ;  /* 0x000019171200b986 */ /* 0x0003e2000c101114 */
[----:B------:R-:W-:Y:S01]  /*5070*/  F2FP.SATFINITE.E4M3.F32.PACK_AB_MERGE_C R71, RZ, R71, RZ ;  /* 0x00000047ff47723e */ /* 0x000fe200048070ff */
[----:B------:R-:W-:Y:S01]  /*5080*/  FMUL R58, R58, R14 ;  /* 0x0000000e3a3a7220 */ /* 0x000fe20000400000 */
[----:B------:R-:W-:Y:S01]  /*5090*/  F2FP.SATFINITE.E4M3.F32.PACK_AB_MERGE_C R25, RZ, R70, RZ ;  /* 0x00000046ff19723e */ /* 0x000fe200048070ff */
[----:B------:R-:W-:Y:S01]  /*50a0*/  @!P2 STG.E.U8 desc[UR20][R18.64+0x18], R73 ;  /* 0x000018491200a986 */ /* 0x000fe2000c101114 */
[----:B------:R-:W-:Y:S01]  /*50b0*/  ISETP.LT.OR P3, PT, R6, 0x9, !P1 ;  /* 0x000000090600780c */ /* 0x000fe20004f61670 */
[-C--:B------:R-:W-:Y:S01]  /*50c0*/  FMUL R57, R57, R14.reuse ;  /* 0x0000000e39397220 */ /* 0x080fe20000400000 */
[----:B------:R-:W-:Y:S01]  /*50d0*/  ISETP.GE.AND P2, PT, R24, 0x29, PT ;  /* 0x000000291800780c */ /* 0x000fe20003f46270 */
[----:B------:R-:W-:Y:S01]  /*50e0*/  @!P6 STG.E.U8 desc[UR20][R16.64+0x20], R71 ;  /* 0x000020471000e986 */ /* 0x000fe2000c101114 */
[----:B------:R-:W-:Y:S01]  /*50f0*/  ISETP.LT.OR P0, PT, R6, 0x9, !P0 ;  /* 0x000000090600780c */ /* 0x000fe20004701670 */
[----:B------:R-:W-:Y:S01]  /*5100*/  FMUL R56, R56, R14 ;  /* 0x0000000e38387220 */ /* 0x000fe20000400000 */
[----:B------:R-:W-:Y:S01]  /*5110*/  ISETP.GE.AND P1, PT, R24, 0x2a, PT ;  /* 0x0000002a1800780c */ /* 0x000fe20003f26270 */
[----:B------:R-:W-:Y:S01]  /*5120*/  @!P5 STG.E.U8 desc[UR20][R16.64+0x21], R25 ;  /* 0x000021191000d986 */ /* 0x000fe2000c101114 */
[----:B------:R-:W-:-:S02]  /*5130*/  ISETP.LT.OR P6, PT, R6, 0x1, !P2 ;  /* 0x000000010600780c */ /* 0x000fc400057c1670 */
[C---:B------:R-:W-:Y:S02]  /*5140*/  ISETP.LT.OR P5, PT, R6.reuse, 0x1, !P1 ;  /* 0x000000010600780c */ /* 0x040fe40004fa1670 */
[----:B------:R-:W-:Y:S02]  /*5150*/  F2FP.SATFINITE.E4M3.F32.PACK_AB_MERGE_C R69, RZ, R69, RZ ;  /* 0x00000045ff45723e */ /* 0x000fe400048070ff */
[----:B0-----:R-:W-:Y:S02]  /*5160*/  F2FP.SATFINITE.E4M3.F32.PACK_AB_MERGE_C R5, RZ, R68, RZ ;  /* 0x00000044ff05723e */ /* 0x001fe400048070ff */
[----:B------:R-:W-:Y:S01]  /*5170*/  F2FP.SATFINITE.E4M3.F32.PACK_AB_MERGE_C R67, RZ, R67, RZ ;  /* 0x00000043ff43723e */ /* 0x000fe200048070ff */
[----:B------:R-:W-:Y:S01]  /*5180*/  @!P0 STG.E.U8 desc[UR20][R18.64+0x20], R69 ;  /* 0x0000204512008986 */ /* 0x000fe2000c101114 */
[----:B-1----:R-:W-:Y:S02]  /*5190*/  F2FP.SATFINITE.E4M3.F32.PACK_AB_MERGE_C R23, RZ, R66, RZ ;  /* 0x00000042ff17723e */ /* 0x002fe400048070ff */
[C---:B------:R-:W-:Y:S01]  /*51a0*/  ISETP.LT.OR P1, PT, R6.reuse, 0x9, !P1 ;  /* 0x000000090600780c */ /* 0x040fe20004f21670 */
[----:B------:R0:W-:Y:S01]  /*51b0*/  @!P3 STG.E.U8 desc[UR20][R18.64+0x21], R5 ;  /* 0x000021051200b986 */ /* 0x0001e2000c101114 */
[----:B------:R-:W-:-:S02]  /*51c0*/  ISETP.LT.OR P2, PT, R6, 0x9, !P2 ;  /* 0x000000090600780c */ /* 0x000fc40005741670 */
[C---:B------:R-:W-:Y:S01]  /*51d0*/  ISETP.GE.AND P3, PT, R24.reuse, 0x31, PT ;  /* 0x000000311800780c */ /* 0x040fe20003f66270 */
[----:B------:R-:W-:Y:S01]  /*51e0*/  @!P6 STG.E.U8 desc[UR20][R16.64+0x28], R67 ;  /* 0x000028431000e986 */ /* 0x000fe2000c101114 */
[----:B------:R-:W-:Y:S02]  /*51f0*/  ISETP.GE.AND P0, PT, R24, 0x32, PT ;  /* 0x000000321800780c */ /* 0x000fe40003f06270 */
[----:B------:R-:W-:Y:S01]  /*5200*/  F2FP.SATFINITE.E4M3.F32.PACK_AB_MERGE_C R65, RZ, R65, RZ ;  /* 0x00000041ff41723e */ /* 0x000fe200048070ff */
[----:B------:R1:W-:Y:S01]  /*5210*/  @!P5 STG.E.U8 desc[UR20][R16.64+0x29], R23 ;  /* 0x000029171000d986 */ /* 0x0003e2000c101114 */
[C---:B------:R-:W-:Y:S02]  /*5220*/  ISETP.LT.OR P5, PT, R6.reuse, 0x1, !P3 ;  /* 0x000000010600780c */ /* 0x040fe40005fa1670 */
[----:B------:R-:W-:Y:S02]  /*5230*/  ISETP.LT.OR P6, PT, R6, 0x1, !P0 ;  /* 0x000000010600780c */ /* 0x000fe400047c1670 */
[----:B0-----:R-:W-:Y:S01]  /*5240*/  F2FP.SATFINITE.E4M3.F32.PACK_AB_MERGE_C R5, RZ, R64, RZ ;  /* 0x00000040ff05723e */ /* 0x001fe200048070ff */
[----:B------:R-:W-:Y:S01]  /*5250*/  @!P2 STG.E.U8 desc[UR20][R18.64+0x28], R65 ;  /* 0x000028411200a986 */ /* 0x000fe2000c101114 */
[----:B------:R-:W-:-:S02]  /*5260*/  F2FP.SATFINITE.E4M3.F32.PACK_AB_MERGE_C R63, RZ, R63, RZ ;  /* 0x0000003fff3f723e */ /* 0x000fc400048070ff */
[----:B------:R-:W-:Y:S01]  /*5270*/  ISETP.GE.AND P2, PT, R24, 0x3a, PT ;  /* 0x0000003a1800780c */ /* 0x000fe20003f46270 */
[----:B------:R0:W-:Y:S01]  /*5280*/  @!P1 STG.E.U8 desc[UR20][R18.64+0x29], R5 ;  /* 0x0000290512009986 */ /* 0x0001e2000c101114 */
[----:B------:R-:W-:Y:S02]  /*5290*/  ISETP.LT.OR P1, PT, R6, 0x9, !P3 ;  /* 0x000000090600780c */ /* 0x000fe40005f21670 */
[----:B-1----:R-:W-:Y:S01]  /*52a0*/  F2FP.SATFINITE.E4M3.F32.PACK_AB_MERGE_C R23, RZ, R62, RZ ;  /* 0x0000003eff17723e */ /* 0x002fe200048070ff */
[----:B------:R-:W-:Y:S01]  /*52b0*/  @!P5 STG.E.U8 desc[UR20][R16.64+0x30], R63 ;  /* 0x0000303f1000d986 */ /* 0x000fe2000c101114 */
[----:B------:R-:W-:Y:S02]  /*52c0*/  ISETP.GE.AND P3, PT, R24, 0x39, PT ;  /* 0x000000391800780c */ /* 0x000fe40003f66270 */
[C---:B------:R-:W-:Y:S01]  /*52d0*/  ISETP.LT.OR P0, PT, R6.reuse, 0x9, !P0 ;  /* 0x000000090600780c */ /* 0x040fe20004701670 */
[----:B------:R1:W-:Y:S01]  /*52e0*/  @!P6 STG.E.U8 desc[UR20][R16.64+0x31], R23 ;  /* 0x000031171000e986 */ /* 0x0003e2000c101114 */
[----:B------:R-:W-:-:S02]  /*52f0*/  ISETP.LT.OR P5, PT, R6, 0x1, !P3 ;  /* 0x000000010600780c */ /* 0x000fc40005fa1670 */
[C---:B------:R-:W-:Y:S02]  /*5300*/  ISETP.LT.OR P6, PT, R6.reuse, 0x1, !P2 ;  /* 0x000000010600780c */ /* 0x040fe400057c1670 */
[C---:B------:R-:W-:Y:S02]  /*5310*/  ISETP.LT.OR P3, PT, R6.reuse, 0x9, !P3 ;  /* 0x000000090600780c */ /* 0x040fe40005f61670 */
[----:B------:R-:W-:Y:S02]  /*5320*/  ISETP.LT.OR P2, PT, R6, 0x9, !P2 ;  /* 0x000000090600780c */ /* 0x000fe40005741670 */
[----:B------:R-:W-:Y:S02]  /*5330*/  F2FP.SATFINITE.E4M3.F32.PACK_AB_MERGE_C R61, RZ, R61, RZ ;  /* 0x0000003dff3d723e */ /* 0x000fe400048070ff */
[----:B0-----:R-:W-:Y:S02]  /*5340*/  F2FP.SATFINITE.E4M3.F32.PACK_AB_MERGE_C R5, RZ, R60, RZ ;  /* 0x0000003cff05723e */ /* 0x001fe400048070ff */
[----:B------:R-:W-:Y:S01]  /*5350*/  F2FP.SATFINITE.E4M3.F32.PACK_AB_MERGE_C R59, RZ, R59, RZ ;  /* 0x0000003bff3b723e */ /* 0x000fe200048070ff */
[----:B------:R0:W-:Y:S01]  /*5360*/  @!P1 STG.E.U8 desc[UR20][R18.64+0x30], R61 ;  /* 0x0000303d12009986 */ /* 0x0001e2000c101114 */
[----:B-1----:R-:W-:-:S02]  /*5370*/  F2FP.SATFINITE.E4M3.F32.PACK_AB_MERGE_C R23, RZ, R58, RZ ;  /* 0x0000003aff17723e */ /* 0x002fc400048070ff */
[----:B------:R-:W-:Y:S01]  /*5380*/  F2FP.SATFINITE.E4M3.F32.PACK_AB_MERGE_C R57, RZ, R57, RZ ;  /* 0x00000039ff39723e */ /* 0x000fe200048070ff */
[----:B------:R0:W-:Y:S01]  /*5390*/  @!P0 STG.E.U8 desc[UR20][R18.64+0x31], R5 ;  /* 0x0000310512008986 */ /* 0x0001e2000c101114 */
[----:B------:R-:W-:-:S03]  /*53a0*/  F2FP.SATFINITE.E4M3.F32.PACK_AB_MERGE_C R25, RZ, R56, RZ ;  /* 0x00000038ff19723e */ /* 0x000fc600048070ff */
[----:B------:R0:W-:Y:S04]  /*53b0*/  @!P5 STG.E.U8 desc[UR20][R16.64+0x38], R59 ;  /* 0x0000383b1000d986 */ /* 0x0001e8000c101114 */
[----:B------:R0:W-:Y:S04]  /*53c0*/  @!P6 STG.E.U8 desc[UR20][R16.64+0x39], R23 ;  /* 0x000039171000e986 */ /* 0x0001e8000c101114 */
[----:B------:R0:W-:Y:S04]  /*53d0*/  @!P3 STG.E.U8 desc[UR20][R18.64+0x38], R57 ;  /* 0x000038391200b986 */ /* 0x0001e8000c101114 */
[----:B------:R0:W-:Y:S02]  /*53e0*/  @!P2 STG.E.U8 desc[UR20][R18.64+0x39], R25 ;  /* 0x000039191200a986 */ /* 0x0001e4000c101114 */
.L_x_108:
[----:B------:R-:W-:Y:S05]  /*53f0*/  BSYNC B0 ;  /* 0x0000000000007941 */ /* 0x000fea0003800000 */
.L_x_42:
[C---:B------:R-:W-:Y:S01]  /*5400*/  LEA R2, P0, R8.reuse, R2, 0x1 ;  /* 0x0000000208027211 */ /* 0x040fe200078008ff */
[----:B------:R-:W-:Y:S01]  /*5410*/  ULDC.64 UR6, c[0x0][0x650] ;  /* 0x0001940000067ab9 */ /* 0x000fe20000000a00 */
[----:B-----5:R-:W-:Y:S01]  /*5420*/  IMAD.U32 R4, RZ, RZ, UR12 ;  /* 0x0000000cff047e24 */ /* 0x020fe2000f8e00ff */
[----:B0-----:R-:W-:Y:S01]  /*5430*/  PRMT R16, RZ, 0x7610, R16 ;  /* 0x00007610ff107816 */ /* 0x001fe20000000010 */
[----:B------:R-:W-:Y:S01]  /*5440*/  IMAD.MOV.U32 R6, RZ, RZ, -0x1 ;  /* 0xffffffffff067424 */ /* 0x000fe200078e00ff */
[----:B------:R-:W-:Y:S01]  /*5450*/  LEA.HI.X R3, R8, R3, R0, 0x1, P0 ;  /* 0x0000000308037211 */ /* 0x000fe200000f0c00 */
[----:B------:R0:W-:Y:S01]  /*5460*/  SYNCS.ARRIVE.TRANS64.A1T0 RZ, [R4+UR23], RZ ;  /* 0x000000ff04ff79a7 */ /* 0x0001e20008100017 */
[----:B------:R-:W-:Y:S01]  /*5470*/  ISETP.GE.U32.AND P0, PT, R2, UR6, PT ;  /* 0x0000000602007c0c */ /* 0x000fe2000bf06070 */
[----:B------:R-:W-:-:S03]  /*5480*/  IMAD.MOV.U32 R5, RZ, RZ, -0x1 ;  /* 0xffffffffff057424 */ /* 0x000fc600078e00ff */
[----:B------:R-:W-:Y:S01]  /*5490*/  ISETP.GE.U32.AND.EX P0, PT, R3, UR7, PT, P0 ;  /* 0x0000000703007c0c */ /* 0x000fe2000bf06100 */
[----:B0-----:R-:W-:-:S12]  /*54a0*/  IMAD.MOV.U32 R4, RZ, RZ, -0x1 ;  /* 0xffffffffff047424 */ /* 0x001fd800078e00ff */
[----:B------:R-:W-:Y:S05]  /*54b0*/  @P0 BRA `(.L_x_109) ;  /* 0x0000000400600947 */ /* 0x000fea0003800000 */
[----:B------:R-:W0:Y:S01]  /*54c0*/  S2R R28, SR_CTAID.X ;  /* 0x00000000001c7919 */ /* 0x000e220000002500 */
[----:B--234-:R-:W2:Y:S01]  /*54d0*/  LDC.64 R22, c[0x0][0x628] ;  /* 0x00018a00ff167b82 */ /* 0x01cea20000000a00 */
[----:B------:R-:W-:Y:S01]  /*54e0*/  ULDC UR6, c[0x0][0x150] ;  /* 0x0000540000067ab9 */ /* 0x000fe20000000800 */
[----:B-1----:R-:W-:Y:S01]  /*54f0*/  IMAD.MOV.U32 R18, RZ, RZ, R2 ;  /* 0x000000ffff127224 */ /* 0x002fe200078e0002 */
[----:B------:R-:W1:Y:S01]  /*5500*/  S2R R30, SR_CTAID.Y ;  /* 0x00000000001e7919 */ /* 0x000e620000002600 */
[----:B------:R-:W-:-:S04]  /*5510*/  IMAD.MOV.U32 R19, RZ, RZ, R3 ;  /* 0x000000ffff137224 */ /* 0x000fc800078e0003 */
[----:B------:R-:W3:Y:S08]  /*5520*/  LDC R31, c[0x0][0x144] ;  /* 0x00005100ff1f7b82 */ /* 0x000ef00000000800 */
[----:B------:R-:W4:Y:S08]  /*5530*/  LDC R6, c[0x0][0x630] ;  /* 0x00018c00ff067b82 */ /* 0x000f300000000800 */
[----:B------:R-:W1:Y:S01]  /*5540*/  LDC.64 R26, c[0x0][0x620] ;  /* 0x00018800ff1a7b82 */ /* 0x000e620000000a00 */
[----:B--2---:R-:W-:-:S04]  /*5550*/  ISETP.NE.U32.AND P0, PT, R22, RZ, PT ;  /* 0x000000ff1600720c */ /* 0x004fc80003f05070 */
[----:B------:R-:W-:Y:S02]  /*5560*/  ISETP.NE.AND.EX P0, PT, R23, RZ, PT, P0 ;  /* 0x000000ff1700720c */ /* 0x000fe40003f05300 */
[----:B0-----:R-:W-:-:S05]  /*5570*/  I2FP.F32.U32 R4, R28 ;  /* 0x0000001c00047245 */ /* 0x001fca0000201000 */
[----:B------:R-:W-:-:S04]  /*5580*/  FMUL R4, R4, UR6 ;  /* 0x0000000604047c20 */ /* 0x000fc80008400000 */
[----:B------:R0:W2:Y:S02]  /*5590*/  F2I.U32.TRUNC.NTZ R29, R4 ;  /* 0x00000004001d7305 */ /* 0x0000a4000020f000 */
[----:B---34-:R-:W-:Y:S05]  /*55a0*/  @!P0 BRA `(.L_x_110) ;  /* 0x0000000000288947 */ /* 0x018fea0003800000 */
[----:B------:R-:W3:Y:S02]  /*55b0*/  LDC R5, c[0x0][0x634] ;  /* 0x00018d00ff057b82 */ /* 0x000ee40000000800 */
[----:B---3--:R-:W-:-:S05]  /*55c0*/  IADD3 R19, P0, R2, R5, RZ ;  /* 0x0000000502137210 */ /* 0x008fca0007f1e0ff */
[----:B------:R-:W-:-:S04]  /*55d0*/  IMAD.X R25, RZ, RZ, R3, P0 ;  /* 0x000000ffff197224 */ /* 0x000fc800000e0603 */
[----:B0-----:R-:W-:-:S04]  /*55e0*/  IMAD.WIDE.U32 R4, R25, R22, RZ ;  /* 0x0000001619047225 */ /* 0x001fc800078e00ff */
[----:B------:R-:W-:-:S04]  /*55f0*/  IMAD.WIDE.U32 R16, P0, R19, R23, R4 ;  /* 0x0000001713107225 */ /* 0x000fc80007800004 */
[----:B------:R-:W-:-:S04]  /*5600*/  IMAD.WIDE.U32 R4, R19, R22, RZ ;  /* 0x0000001613047225 */ /* 0x000fc800078e00ff */
[----:B------:R-:W-:Y:S01]  /*5610*/  IMAD.X R19, RZ, RZ, RZ, P0 ;  /* 0x000000ffff137224 */ /* 0x000fe200000e06ff */
[----:B------:R-:W-:Y:S01]  /*5620*/  IADD3 RZ, P0, R5, R16, RZ ;  /* 0x0000001005ff7210 */ /* 0x000fe20007f1e0ff */
[----:B------:R-:W-:-:S04]  /*5630*/  IMAD.MOV.U32 R18, RZ, RZ, R17 ;  /* 0x000000ffff127224 */ /* 0x000fc800078e0011 */
[----:B------:R-:W-:-:S08]  /*5640*/  IMAD.WIDE.U32.X R18, R25, R23, R18, P0 ;  /* 0x0000001719127225 */ /* 0x000fd000000e0412 */
.L_x_110:
[-CC-:B------:R-:W-:Y:S01]  /*5650*/  SHF.R.U64 R24, R18, R6.reuse, R19.reuse ;  /* 0x0000000612187219 */ /* 0x180fe20000001213 */
[----:B------:R-:W3:Y:S01]  /*5660*/  LDC.64 R34, c[0x0][0x640] ;  /* 0x00019000ff227b82 */ /* 0x000ee20000000a00 */
[----:B0-----:R-:W-:Y:S01]  /*5670*/  SHF.R.U32.HI R4, RZ, R6, R19 ;  /* 0x00000006ff047219 */ /* 0x001fe20000011613 */
[----:B--2---:R-:W-:Y:S01]  /*5680*/  IMAD.MOV R29, RZ, RZ, -R29 ;  /* 0x000000ffff1d7224 */ /* 0x004fe200078e0a1d */
[----:B------:R-:W-:Y:S01]  /*5690*/  IADD3 R17, P0, RZ, -R24, RZ ;  /* 0x80000018ff117210 */ /* 0x000fe20007f1e0ff */
[----:B------:R-:W-:Y:S01]  /*56a0*/  ULDC UR6, c[0x0][0x154] ;  /* 0x0000550000067ab9 */ /* 0x000fe20000000800 */
[----:B------:R-:W-:Y:S02]  /*56b0*/  IMAD.MOV.U32 R19, RZ, RZ, 0x1 ;  /* 0x00000001ff137424 */ /* 0x000fe400078e00ff */
[----:B------:R-:W-:Y:S01]  /*56c0*/  IMAD R29, R31, R29, R28 ;  /* 0x0000001d1f1d7224 */ /* 0x000fe200078e021c */
[----:B------:R-:W0:Y:S01]  /*56d0*/  LDC R16, c[0x0][0x618] ;  /* 0x00018600ff107b82 */ /* 0x000e220000000800 */
[----:B------:R-:W-:-:S04]  /*56e0*/  IMAD.X R5, RZ, RZ, ~R4, P0 ;  /* 0x000000ffff057224 */ /* 0x000fc800000e0e04 */
[-C--:B-1----:R-:W-:Y:S02]  /*56f0*/  IMAD R6, R5, R26.reuse, RZ ;  /* 0x0000001a05067224 */ /* 0x082fe400078e02ff */
[C---:B------:R-:W-:Y:S01]  /*5700*/  IMAD.WIDE.U32 R4, R17.reuse, R26, R2 ;  /* 0x0000001a11047225 */ /* 0x040fe200078e0002 */
[----:B------:R-:W1:Y:S03]  /*5710*/  LDC R18, c[0x0][0x608] ;  /* 0x00018200ff127b82 */ /* 0x000e660000000800 */
[----:B------:R-:W-:Y:S01]  /*5720*/  IMAD R17, R17, R27, R6 ;  /* 0x0000001b11117224 */ /* 0x000fe200078e0206 */
[----:B------:R-:W-:-:S03]  /*5730*/  I2FP.F32.U32 R6, R30 ;  /* 0x0000001e00067245 */ /* 0x000fc60000201000 */
[----:B------:R-:W-:Y:S01]  /*5740*/  IMAD.IADD R5, R5, 0x1, R17 ;  /* 0x0000000105057824 */ /* 0x000fe200078e0211 */
[----:B------:R-:W2:Y:S01]  /*5750*/  LDC R32, c[0x0][0x658] ;  /* 0x00019600ff207b82 */ /* 0x000ea20000000800 */
[----:B---3--:R-:W-:Y:S01]  /*5760*/  ISETP.NE.U32.AND P0, PT, R34, RZ, PT ;  /* 0x000000ff2200720c */ /* 0x008fe20003f05070 */
[----:B------:R-:W-:-:S03]  /*5770*/  IMAD.MOV.U32 R17, RZ, RZ, -0x1 ;  /* 0xffffffffff117424 */ /* 0x000fc600078e00ff */
[----:B------:R-:W-:-:S03]  /*5780*/  ISETP.NE.AND.EX P0, PT, R35, RZ, PT, P0 ;  /* 0x000000ff2300720c */ /* 0x000fc60003f05300 */
[----:B------:R-:W3:Y:S01]  /*5790*/  LDC R27, c[0x0][0x148] ;  /* 0x00005200ff1b7b82 */ /* 0x000ee20000000800 */
[-CC-:B0-----:R-:W-:Y:S02]  /*57a0*/  SHF.R.U64 R22, R4, R16.reuse, R5.reuse ;  /* 0x0000001004167219 */ /* 0x181fe40000001205 */
[----:B------:R-:W-:Y:S01]  /*57b0*/  SHF.R.U32.HI R5, RZ, R16, R5 ;  /* 0x00000010ff057219 */ /* 0x000fe20000011605 */
[----:B------:R-:W-:-:S04]  /*57c0*/  FMUL R16, R6, UR6 ;  /* 0x0000000606107c20 */ /* 0x000fc80008400000 */
[----:B------:R-:W0:Y:S01]  /*57d0*/  LDC R28, c[0x0][0x600] ;  /* 0x00018000ff1c7b82 */ /* 0x000e220000000800 */
[----:B------:R4:W0:Y:S01]  /*57e0*/  F2I.U32.TRUNC.NTZ R25, R16 ;  /* 0x0000001000197305 */ /* 0x000822000020f000 */
[-CC-:B-1----:R-:W-:Y:S02]  /*57f0*/  SHF.R.U64 R6, R22, R18.reuse, R5.reuse ;  /* 0x0000001216067219 */ /* 0x182fe40000001205 */
[----:B------:R-:W-:-:S04]  /*5800*/  SHF.R.U32.HI R5, RZ, R18, R5 ;  /* 0x00000012ff057219 */ /* 0x000fc80000011605 */
[----:B------:R-:W1:Y:S01]  /*5810*/  LDC R33, c[0x0][0x648] ;  /* 0x00019200ff217b82 */ /* 0x000e620000000800 */
[-CC-:B--2---:R-:W-:Y:S02]  /*5820*/  SHF.R.U64 R26, R6, R32.reuse, R5.reuse ;  /* 0x00000020061a7219 */ /* 0x184fe40000001205 */
[-C--:B------:R-:W-:Y:S02]  /*5830*/  SHF.L.U32 R17, R17, R32.reuse, RZ ;  /* 0x0000002011117219 */ /* 0x080fe400000006ff */
[-C--:B------:R-:W-:Y:S01]  /*5840*/  SHF.R.U32.HI R5, RZ, R32.reuse, R5 ;  /* 0x00000020ff057219 */ /* 0x080fe20000011605 */
[----:B------:R-:W-:Y:S01]  /*5850*/  IMAD.MOV.U32 R4, RZ, RZ, R26 ;  /* 0x000000ffff047224 */ /* 0x000fe200078e001a */
[----:B------:R-:W-:Y:S01]  /*5860*/  SHF.L.U32 R32, R19, R32, RZ ;  /* 0x0000002013207219 */ /* 0x000fe200000006ff */
[----:B------:R-:W2:Y:S01]  /*5870*/  LDC R36, c[0x0][0x638] ;  /* 0x00018e00ff247b82 */ /* 0x000ea20000000800 */
[----:B------:R-:W-:-:S07]  /*5880*/  LOP3.LUT R31, RZ, R17, RZ, 0x33, !PT ;  /* 0x00000011ff1f7212 */ /* 0x000fce00078e33ff */
[----:B------:R-:W0:Y:S01]  /*5890*/  LDC R37, c[0x0][0x610] ;  /* 0x00018400ff257b82 */ /* 0x000e220000000800 */
[----:B----4-:R-:W-:Y:S05]  /*58a0*/  @!P0 BRA `(.L_x_111) ;  /* 0x0000000000288947 */ /* 0x010fea0003800000 */
[----:B------:R-:W4:Y:S02]  /*58b0*/  LDC R19, c[0x0][0x64c] ;  /* 0x00019300ff137b82 */ /* 0x000f240000000800 */
[----:B----4-:R-:W-:-:S05]  /*58c0*/  IADD3 R19, P0, R26, R19, RZ ;  /* 0x000000131a137210 */ /* 0x010fca0007f1e0ff */
        /* <DEDUP_REMOVED lines=8> */
.L_x_111:
[----:B-1----:R-:W-:Y:S01]  /*5950*/  SHF.R.U64 R4, R4, R33, R5 ;  /* 0x0000002104047219 */ /* 0x002fe20000001205 */
[----:B0-----:R-:W-:Y:S01]  /*5960*/  VIADD R19, R28, 0xffffffff ;  /* 0xffffffff1c137836 */ /* 0x001fe20000000000 */
[----:B------:R-:W-:Y:S01]  /*5970*/  LOP3.LUT R17, R6, R31, RZ, 0xc0, !PT ;  /* 0x0000001f06117212 */ /* 0x000fe200078ec0ff */
[----:B------:R-:W-:Y:S02]  /*5980*/  IMAD.MOV R25, RZ, RZ, -R25 ;  /* 0x000000ffff197224 */ /* 0x000fe400078e0a19 */
[----:B------:R-:W-:Y:S02]  /*5990*/  IMAD.MOV R5, RZ, RZ, -R4 ;  /* 0x000000ffff057224 */ /* 0x000fe400078e0a04 */
[----:B------:R-:W-:Y:S01]  /*59a0*/  IMAD R6, R32, R4, R17 ;  /* 0x0000000420067224 */ /* 0x000fe200078e0211 */
[----:B------:R-:W-:Y:S01]  /*59b0*/  LOP3.LUT R17, R22, R19, RZ, 0xc0, !PT ;  /* 0x0000001316117212 */ /* 0x000fe200078ec0ff */
[----:B---3--:R-:W-:Y:S02]  /*59c0*/  @P4 IMAD R29, R27, R25, R30 ;  /* 0x000000191b1d4224 */ /* 0x008fe400078e021e */
[----:B--2---:R-:W-:-:S02]  /*59d0*/  IMAD R4, R5, R36, R26 ;  /* 0x0000002405047224 */ /* 0x004fc400078e021a */
[----:B------:R-:W-:Y:S02]  /*59e0*/  IMAD R6, R6, R37, R29 ;  /* 0x0000002506067224 */ /* 0x000fe400078e021d */
[----:B------:R-:W-:Y:S02]  /*59f0*/  IMAD R5, R4, R28, R17 ;  /* 0x0000001c04057224 */ /* 0x000fe400078e0211 */
[----:B------:R-:W-:-:S03]  /*5a00*/  IMAD.MOV.U32 R16, RZ, RZ, 0x1 ;  /* 0x00000001ff107424 */ /* 0x000fc600078e00ff */
[----:B------:R-:W-:Y:S02]  /*5a10*/  SEL R4, R5, R6, !P4 ;  /* 0x0000000605047207 */ /* 0x000fe40006000000 */
[----:B------:R-:W-:Y:S01]  /*5a20*/  SEL R6, R6, R5, !P4 ;  /* 0x0000000506067207 */ /* 0x000fe20006000000 */
[----:B------:R-:W-:-:S07]  /*5a30*/  IMAD.MOV.U32 R5, RZ, RZ, R24 ;  /* 0x000000ffff057224 */ /* 0x000fce00078e0018 */
.L_x_109:
[----:B------:R-:W-:Y:S02]  /*5a40*/  LOP3.LUT P0, RZ, R16, 0xff, RZ, 0xc0, !PT ;  /* 0x000000ff10ff7812 */ /* 0x000fe4000780c0ff */
[----:B------:R-:W-:-:S11]  /*5a50*/  LOP3.LUT R89, R89, 0x1, RZ, 0x3c, !PT ;  /* 0x0000000159597812 */ /* 0x000fd600078e3cff */
[----:B------:R-:W-:Y:S05]  /*5a60*/  @P0 BRA `(.L_x_112) ;  /* 0xffffffbc006c0947 */ /* 0x000fea000383ffff */
[----:B------:R-:W-:Y:S05]  /*5a70*/  EXIT ;  /* 0x000000000000794d */ /* 0x000fea0003800000 */
.L_x_18:
[----:B------:R-:W-:-:S08]  /*5a80*/  ISETP.NE.AND P0, PT, R18, RZ, PT ;  /* 0x000000ff1200720c */ /* 0x000fd00003f05270 */
[----:B--23-5:R-:W0:-:S00]  /*5a90*/  USETMAXREG.DEALLOC.CTAPOOL 0x28 ;  /* 0x00000028000079c8 */ /* 0x02ce0000080e0500 */
[----:B------:R-:W-:Y:S05]  /*5aa0*/  @P0 EXIT ;  /* 0x000000000000094d */ /* 0x000fea0003800000 */
[----:B0-----:R-:W-:Y:S01]  /*5ab0*/  LOP3.LUT P0, RZ, R20, 0xff, RZ, 0xc0, !PT ;  /* 0x000000ff14ff7812 */ /* 0x001fe2000780c0ff */
[----:B------:R-:W-:Y:S02]  /*5ac0*/  IMAD.MOV.U32 R12, RZ, RZ, 0x1 ;  /* 0x00000001ff0c7424 */ /* 0x000fe400078e00ff */
[----:B------:R-:W-:-:S10]  /*5ad0*/  IMAD.MOV.U32 R15, RZ, RZ, RZ ;  /* 0x000000ffff0f7224 */ /* 0x000fd400078e00ff */
[----:B------:R-:W-:Y:S05]  /*5ae0*/  @!P0 BRA `(.L_x_113) ;  /* 0x0000000c00208947 */ /* 0x000fea0003800000 */
[----:B------:R-:W0:Y:S01]  /*5af0*/  S2UR UR15, SR_CgaCtaId ;  /* 0x00000000000f79c3 */ /* 0x000e220000008800 */
[----:B------:R-:W-:Y:S01]  /*5b00*/  LOP3.LUT P0, RZ, R11, 0x1f, RZ, 0xc0, !PT ;  /* 0x0000001f0bff7812 */ /* 0x000fe2000780c0ff */
[----:B------:R-:W-:Y:S01]  /*5b10*/  ULDC UR6, c[0x0][0x658] ;  /* 0x0001960000067ab9 */ /* 0x000fe20000000800 */
[----:B------:R-:W-:Y:S01]  /*5b20*/  UMOV UR7, 0xffffffff ;  /* 0xffffffff00077882 */ /* 0x000fe20000000000 */
[----:B------:R-:W-:Y:S01]  /*5b30*/  BSSY B0, `(.L_x_113) ;  /* 0x00000c3000007945 */ /* 0x000fe20003800000 */
[----:B------:R-:W-:Y:S01]  /*5b40*/  USHF.L.U32 UR7, UR7, UR6, URZ ;  /* 0x0000000607077299 */ /* 0x000fe2000800063f */
[C---:B------:R-:W-:Y:S01]  /*5b50*/  ISETP.NE.AND P2, PT, R10.reuse, RZ, PT ;  /* 0x000000ff0a00720c */ /* 0x040fe20003f45270 */
[----:B------:R-:W-:Y:S01]  /*5b60*/  IMAD.MOV.U32 R14, RZ, RZ, 0x1 ;  /* 0x00000001ff0e7424 */ /* 0x000fe200078e00ff */
[----:B------:R-:W-:Y:S01]  /*5b70*/  ISETP.NE.OR P0, PT, R10, RZ, !P0 ;  /* 0x000000ff0a00720c */ /* 0x000fe20004705670 */
[----:B------:R-:W-:Y:S01]  /*5b80*/  IMAD.MOV.U32 R12, RZ, RZ, 0x1 ;  /* 0x00000001ff0c7424 */ /* 0x000fe200078e00ff */
[----:B------:R-:W-:Y:S01]  /*5b90*/  LOP3.LUT R13, R7, 0x2, RZ, 0xfc, !PT ;  /* 0x00000002070d7812 */ /* 0x000fe200078efcff */
[----:B------:R-:W-:Y:S01]  /*5ba0*/  IMAD.MOV.U32 R15, RZ, RZ, RZ ;  /* 0x000000ffff0f7224 */ /* 0x000fe200078e00ff */
[----:B------:R-:W-:Y:S01]  /*5bb0*/  ULDC UR5, c[0x0][0x600] ;  /* 0x0001800000057ab9 */ /* 0x000fe20000000800 */
[----:B------:R-:W-:Y:S01]  /*5bc0*/  UMOV UR8, 0x1 ;  /* 0x0000000100087882 */ /* 0x000fe20000000000 */
[----:B------:R-:W-:-:S02]  /*5bd0*/  UIADD3 UR24, UR13, 0x1, URZ ;  /* 0x000000010d187890 */ /* 0x000fc4000fffe03f */
[----:B------:R-:W-:Y:S02]  /*5be0*/  UIADD3 UR18, UR5, -0x1, URZ ;  /* 0xffffffff05127890 */ /* 0x000fe4000fffe03f */
[----:B------:R-:W-:Y:S02]  /*5bf0*/  USHF.L.U32 UR20, UR8, UR6, URZ ;  /* 0x0000000608147299 */ /* 0x000fe4000800063f */
[----:B------:R-:W-:Y:S01]  /*5c00*/  ULOP3.LUT UR19, URZ, UR7, URZ, 0x33, !UPT ;  /* 0x000000073f137292 */ /* 0x000fe2000f8e333f */
[----:B------:R-:W-:Y:S01]  /*5c10*/  ULDC.64 UR22, c[0x0][0x198] ;  /* 0x0000660000167ab9 */ /* 0x000fe20000000a00 */
[----:B0-----:R-:W-:Y:S02]  /*5c20*/  USHF.L.U32 UR4, UR15, 0x5, URZ ;  /* 0x000000050f047899 */ /* 0x001fe4000800063f */
[----:B------:R-:W-:Y:S02]  /*5c30*/  USHF.L.U32 UR15, UR15, 0xc, URZ ;  /* 0x0000000c0f0f7899 */ /* 0x000fe4000800063f */
[----:B------:R-:W-:-:S12]  /*5c40*/  ULOP3.LUT UR14, UR4, 0x20, URZ, 0xc0, !UPT ;  /* 0x00000020040e7892 */ /* 0x000fd8000f8ec03f */
.L_x_125:
[----:B------:R-:W-:-:S03]  /*5c50*/  UMOV UR4, 0xffffffff ;  /* 0xffffffff00047882 */ /* 0x000fc60000000000 */
[----:B------:R-:W-:Y:S05]  /*5c60*/  BRA.DIV UR4, `(.L_x_114) ;  /* 0x0000001604487947 */ /* 0x000fea000b800000 */
[----:B------:R-:W-:-:S13]  /*5c70*/  ELECT P1, URZ, PT ;  /* 0x00000000003f782f */ /* 0x000fda0003820000 */
.L_x_148:
[----:B------:R-:W0:Y:S01]  /*5c80*/  LDC R10, c[0x0][0x28c] ;  /* 0x0000a300ff0a7b82 */ /* 0x000e220000000800 */
[----:B------:R-:W-:Y:S01]  /*5c90*/  BSSY B1, `(.L_x_115) ;  /* 0x0000038000017945 */ /* 0x000fe20003800000 */
[----:B0-----:R-:W-:-:S13]  /*5ca0*/  ISETP.LT.OR P1, PT, R10, 0x1, !P1 ;  /* 0x000000010a00780c */ /* 0x001fda0004f21670 */
[----:B------:R-:W-:Y:S05]  /*5cb0*/  @P1 BRA `(.L_x_116) ;  /* 0x0000000000d41947 */ /* 0x000fea0003800000 */
[----:B------:R-:W-:Y:S01]  /*5cc0*/  LEA R16, R4, UR14, 0x6 ;  /* 0x0000000e04107c11 */ /* 0x000fe2000f8e30ff */
[----:B------:R-:W-:Y:S02]  /*5cd0*/  IMAD.SHL.U32 R17, R6, 0x40, RZ ;  /* 0x0000004006117824 */ /* 0x000fe400078e00ff */
[----:B------:R-:W-:Y:S02]  /*5ce0*/  IMAD.MOV.U32 R18, RZ, RZ, RZ ;  /* 0x000000ffff127224 */ /* 0x000fe400078e00ff */
[----:B------:R-:W-:Y:S02]  /*5cf0*/  IMAD.U32 R20, RZ, RZ, UR24 ;  /* 0x00000018ff147e24 */ /* 0x000fe4000f8e00ff */
[----:B------:R-:W-:Y:S02]  /*5d00*/  IMAD.MOV.U32 R4, RZ, RZ, R12 ;  /* 0x000000ffff047224 */ /* 0x000fe400078e000c */
[----:B------:R-:W-:-:S07]  /*5d10*/  IMAD.MOV.U32 R6, RZ, RZ, R15 ;  /* 0x000000ffff067224 */ /* 0x000fce00078e000f */
.L_x_120:
[----:B------:R-:W0:Y:S01]  /*5d20*/  S2R R11, SR_CgaCtaId ;  /* 0x00000000000b7919 */ /* 0x000e220000008800 */
[----:B------:R-:W-:-:S04]  /*5d30*/  MOV R10, 0x400 ;  /* 0x00000400000a7802 */ /* 0x000fc80000000f00 */
[----:B0-----:R-:W-:Y:S02]  /*5d40*/  LEA R21, R11, R10, 0x18 ;  /* 0x0000000a0b157211 */ /* 0x001fe400078ec0ff */
[----:B------:R-:W-:Y:S01]  /*5d50*/  SHF.L.U32 R10, R4, 0x1f, RZ ;  /* 0x0000001f040a7819 */ /* 0x000fe200000006ff */
[----:B------:R-:W0:Y:S02]  /*5d60*/  @!P2 LDC R11, c[0x0][0x500] ;  /* 0x00014000ff0bab82 */ /* 0x000e240000000800 */
[----:B------:R-:W-:-:S04]  /*5d70*/  IMAD R19, R6, 0x8, R21 ;  /* 0x0000000806137824 */ /* 0x000fc800078e0215 */
[----:B------:R-:W1:Y:S02]  /*5d80*/  SYNCS.PHASECHK.TRANS64.TRYWAIT P1, [R19+URZ+0x70], R10 ;  /* 0x0000700a130075a7 */ /* 0x000e64000802017f */
[----:B-1----:R-:W-:Y:S05]  /*5d90*/  @!P1 BRA `(.L_x_117) ;  /* 0x00000014001c9947 */ /* 0x002fea0003800000 */
.L_x_149:
[----:B-1----:R-:W-:Y:S01]  /*5da0*/  PRMT R10, R13, 0x9910, RZ ;  /* 0x000099100d0a7816 */ /* 0x002fe200000000ff */
[----:B0-----:R0:W-:Y:S03]  /*5db0*/  @!P2 SYNCS.ARRIVE.TRANS64 RZ, [R19+URZ], R11 ;  /* 0x0000000b13ffa9a7 */ /* 0x0011e6000800003f */
[----:B------:R-:W-:-:S13]  /*5dc0*/  ISETP.NE.AND P1, PT, R10, 0x2, PT ;  /* 0x000000020a00780c */ /* 0x000fda0003f25270 */
[----:B0-----:R-:W-:Y:S05]  /*5dd0*/  @P1 BRA `(.L_x_118) ;  /* 0x0000000000041947 */ /* 0x001fea0003800000 */
[----:B------:R-:W-:Y:S01]  /*5de0*/  BPT.TRAP 0x1 ;  /* 0x000000040000795c */ /* 0x000fe20000300000 */
.L_x_118:
[----:B------:R-:W-:Y:S05]  /*5df0*/  @P0 BRA `(.L_x_119) ;  /* 0x0000000000040947 */ /* 0x000fea0003800000 */
[----:B------:R-:W-:Y:S01]  /*5e00*/  BPT.TRAP 0x1 ;  /* 0x000000040000795c */ /* 0x000fe20000300000 */
.L_x_119:
[----:B------:R-:W-:Y:S01]  /*5e10*/  R2UR UR5, R6 ;  /* 0x00000000060572ca */ /* 0x000fe200000e0000 */
[----:B------:R-:W-:Y:S01]  /*5e20*/  VIADD R20, R20, 0xffffffff ;  /* 0xffffffff14147836 */ /* 0x000fe20000000000 */
[----:B------:R-:W-:Y:S01]  /*5e30*/  R2UR UR17, R21 ;  /* 0x00000000151172ca */ /* 0x000fe200000e0000 */
[----:B------:R-:W-:Y:S01]  /*5e40*/  UIADD3 UR4, UP0, UR22, 0xf0, URZ ;  /* 0x000000f016047890 */ /* 0x000fe2000ff1e03f */
[----:B------:R-:W-:Y:S01]  /*5e50*/  R2UR UR9, R19 ;  /* 0x00000000130972ca */ /* 0x000fe200000e0000 */
[----:B------:R-:W-:Y:S01]  /*5e60*/  UIADD3 UR26, UP1, UR22, 0x1f0, URZ ;  /* 0x000001f0161a7890 */ /* 0x000fe2000ff3e03f */
[----:B------:R-:W-:Y:S01]  /*5e70*/  R2UR UR11, R17 ;  /* 0x00000000110b72ca */ /* 0x000fe200000e0000 */
[----:B------:R-:W-:Y:S01]  /*5e80*/  VIADD R6, R6, 0x1 ;  /* 0x0000000106067836 */ /* 0x000fe20000000000 */
[----:B------:R-:W-:Y:S01]  /*5e90*/  R2UR UR10, R18 ;  /* 0x00000000120a72ca */ /* 0x000fe200000e0000 */
[----:B------:R-:W-:Y:S01]  /*5ea0*/  UIADD3.X UR27, URZ, UR23, URZ, UP1, !UPT ;  /* 0x000000173f1b7290 */ /* 0x000fe20008ffe43f */
[----:B------:R-:W-:Y:S01]  /*5eb0*/  R2UR UR12, R5 ;  /* 0x00000000050c72ca */ /* 0x000fe200000e0000 */
[----:B------:R-:W-:Y:S01]  /*5ec0*/  UMOV UR6, 0x0 ;  /* 0x0000000000067882 */ /* 0x000fe20000000000 */
[----:B------:R-:W-:Y:S01]  /*5ed0*/  R2UR UR21, R16 ;  /* 0x00000000101572ca */ /* 0x000fe200000e0000 */
[----:B------:R-:W-:Y:S01]  /*5ee0*/  USHF.L.U32 UR5, UR5, 0xd, URZ ;  /* 0x0000000d05057899 */ /* 0x000fe2000800063f */
[----:B------:R-:W-:Y:S01]  /*5ef0*/  ISETP.GT.AND P3, PT, R20, 0x1, PT ;  /* 0x000000011400780c */ /* 0x000fe20003f64270 */
[----:B------:R-:W-:Y:S01]  /*5f00*/  UMOV UR7, 0x10000000 ;  /* 0x1000000000077882 */ /* 0x000fe20000000000 */
[----:B------:R-:W-:Y:S01]  /*5f10*/  ISETP.NE.AND P1, PT, R6, 0xe, PT ;  /* 0x0000000e0600780c */ /* 0x000fe20003f25270 */
[----:B------:R-:W-:Y:S01]  /*5f20*/  ULOP3.LUT UR8, UR5, 0x1000, UR15, 0xf8, !UPT ;  /* 0x0000100005087892 */ /* 0x000fe2000f8ef80f */
[----:B------:R-:W-:Y:S01]  /*5f30*/  VIADD R18, R18, 0x80 ;  /* 0x0000008012127836 */ /* 0x000fe20000000000 */
[----:B------:R-:W-:Y:S01]  /*5f40*/  UIADD3 UR16, UR17, 0x200, UR5 ;  /* 0x0000020011107890 */ /* 0x000fe2000fffe005 */
[----:B------:R-:W-:Y:S01]  /*5f50*/  SEL R11, RZ, 0x1, P1 ;  /* 0x00000001ff0b7807 */ /* 0x000fe20000800000 */
[----:B------:R-:W-:Y:S01]  /*5f60*/  UIADD3.X UR5, URZ, UR23, URZ, UP0, !UPT ;  /* 0x000000173f057290 */ /* 0x000fe200087fe43f */
[----:B------:R-:W-:Y:S01]  /*5f70*/  SEL R6, R6, RZ, P1 ;  /* 0x000000ff06067207 */ /* 0x000fe20000800000 */
[----:B------:R-:W-:Y:S01]  /*5f80*/  UIADD3 UR17, UR17, 0x1c200, UR8 ;  /* 0x0001c20011117890 */ /* 0x000fe2000fffe008 */
[----:B------:R-:W-:Y:S01]  /*5f90*/  LOP3.LUT R4, R4, R11, RZ, 0x3c, !PT ;  /* 0x0000000b04047212 */ /* 0x000fe200078e3cff */
[----:B------:R-:W-:Y:S01]  /*5fa0*/  UMOV UR25, 0x30000 ;  /* 0x0003000000197882 */ /* 0x000fe20000000000 */
[----:B------:R-:W-:-:S04]  /*5fb0*/  UMOV UR8, UR16 ;  /* 0x0000001000087c82 */ /* 0x000fc80008000000 */
[----:B------:R0:W-:Y:S02]  /*5fc0*/  UTMALDG.3D [UR8], [UR4], desc[UR6] ;  /* 0x00000608040075b4 */ /* 0x0001e40008011000 */
[----:B0-----:R-:W-:Y:S01]  /*5fd0*/  UMOV UR8, UR17 ;  /* 0x0000001100087c82 */ /* 0x001fe20008000000 */
[----:B------:R-:W-:Y:S02]  /*5fe0*/  UMOV UR11, UR21 ;  /* 0x00000015000b7c82 */ /* 0x000fe40008000000 */
[----:B------:R0:W-:Y:S02]  /*5ff0*/  UTMALDG.3D.MULTICAST [UR8], [UR26], UR25, desc[UR6] ;  /* 0x000006081a0073b4 */ /* 0x0001e40008011819 */
[----:B0-----:R-:W-:Y:S05]  /*6000*/  @P3 BRA `(.L_x_120) ;  /* 0xfffffffc00443947 */ /* 0x001fea000383ffff */
.L_x_116:
[----:B------:R-:W-:Y:S05]  /*6010*/  BSYNC B1 ;  /* 0x0000000000017941 */ /* 0x000fea0003800000 */
.L_x_115:
[----:B------:R-:W-:Y:S01]  /*6020*/  LOP3.LUT P5, RZ, R14, 0xff, RZ, 0xc0, !PT ;  /* 0x000000ff0eff7812 */ /* 0x000fe200078ac0ff */
[----:B------:R-:W-:Y:S01]  /*6030*/  VIADD R6, R15, UR13 ;  /* 0x0000000d0f067c36 */ /* 0x000fe20008000000 */
[----:B------:R-:W-:Y:S01]  /*6040*/  ULDC.64 UR4, c[0x0][0x650] ;  /* 0x0001940000047ab9 */ /* 0x000fe20000000a00 */
[----:B------:R-:W-:Y:S01]  /*6050*/  IMAD.U32 R11, RZ, RZ, UR13 ;  /* 0x0000000dff0b7e24 */ /* 0x000fe2000f8e00ff */
[----:B------:R-:W-:Y:S01]  /*6060*/  UISETP.GE.U32.AND UP0, UPT, UR13, 0xe, UPT ;  /* 0x0000000e0d00788c */ /* 0x000fe2000bf06070 */
[----:B------:R-:W-:Y:S01]  /*6070*/  BSSY B1, `(.L_x_121) ;  /* 0x000006c000017945 */ /* 0x000fe20003800000 */
[----:B------:R-:W-:Y:S02]  /*6080*/  SHF.R.U32.HI R4, RZ, 0x1, R6 ;  /* 0x00000001ff047819 */ /* 0x000fe40000011606 */
[----:B------:R-:W-:Y:S02]  /*6090*/  ISETP.GT.U32.AND P1, PT, R6, 0xd, PT ;  /* 0x0000000d0600780c */ /* 0x000fe40003f24070 */
[----:B------:R-:W-:-:S02]  /*60a0*/  PLOP3.LUT P3, PT, PT, PT, UP0, 0x80, 0x0 ;  /* 0x000000000000781c */ /* 0x000fc40003f6f008 */
[----:B------:R-:W-:Y:S01]  /*60b0*/  ISETP.LT.U32.AND P1, PT, R11, 0xe, P1 ;  /* 0x0000000e0b00780c */ /* 0x000fe20000f21070 */
[----:B------:R-:W0:Y:S01]  /*60c0*/  @P5 S2R R10, SR_CgaCtaId ;  /* 0x00000000000a5919 */ /* 0x000e220000008800 */
[----:B------:R-:W-:Y:S02]  /*60d0*/  @P5 MOV R5, 0x400 ;  /* 0x0000040000055802 */ /* 0x000fe40000000f00 */
[----:B------:R-:W-:Y:S02]  /*60e0*/  PRMT R14, RZ, 0x7610, R14 ;  /* 0x00007610ff0e7816 */ /* 0x000fe4000000000e */
[----:B0-----:R-:W-:Y:S01]  /*60f0*/  @P5 LEA R10, R10, R5, 0x18 ;  /* 0x000000050a0a5211 */ /* 0x001fe200078ec0ff */
[----:B------:R-:W-:-:S03]  /*6100*/  IMAD.WIDE.U32 R4, R4, -0x6db6db6d, RZ ;  /* 0x9249249304047825 */ /* 0x000fc600078e00ff */
[----:B------:R0:W-:Y:S01]  /*6110*/  @P5 SYNCS.ARRIVE.TRANS64.A1T0 RZ, [R10+URZ+0x118], RZ ;  /* 0x000118ff0aff59a7 */ /* 0x0001e2000810003f */
[----:B------:R-:W-:Y:S01]  /*6120*/  IADD3 R2, P5, R2, R8, RZ ;  /* 0x0000000802027210 */ /* 0x000fe20007fbe0ff */
[----:B------:R-:W-:Y:S01]  /*6130*/  IMAD.MOV.U32 R4, RZ, RZ, -0x1 ;  /* 0xffffffffff047424 */ /* 0x000fe200078e00ff */
[----:B------:R-:W-:Y:S02]  /*6140*/  SHF.R.U32.HI R11, RZ, 0x2, R5 ;  /* 0x00000002ff0b7819 */ /* 0x000fe40000011605 */
[----:B------:R-:W-:Y:S01]  /*6150*/  SEL R5, RZ, 0x1, !P1 ;  /* 0x00000001ff057807 */ /* 0x000fe20004800000 */
[----:B------:R-:W-:Y:S01]  /*6160*/  IMAD.X R3, R3, 0x1, R0, P5 ;  /* 0x0000000103037824 */ /* 0x000fe200028e0600 */
[----:B------:R-:W-:Y:S01]  /*6170*/  ISETP.GE.U32.AND P1, PT, R2, UR4, PT ;  /* 0x0000000402007c0c */ /* 0x000fe2000bf26070 */
[----:B------:R-:W-:Y:S01]  /*6180*/  IMAD R15, R11, -0xe, R6 ;  /* 0xfffffff20b0f7824 */ /* 0x000fe200078e0206 */
[----:B------:R-:W-:Y:S01]  /*6190*/  LOP3.LUT R12, R12, R5, RZ, 0x3c, !PT ;  /* 0x000000050c0c7212 */ /* 0x000fe200078e3cff */
[----:B------:R-:W-:Y:S01]  /*61a0*/  IMAD.MOV.U32 R6, RZ, RZ, -0x1 ;  /* 0xffffffffff067424 */ /* 0x000fe200078e00ff */
[----:B------:R-:W-:Y:S01]  /*61b0*/  ISETP.GE.U32.AND.EX P1, PT, R3, UR5, PT, P1 ;  /* 0x0000000503007c0c */ /* 0x000fe2000bf26110 */
[----:B------:R-:W-:Y:S01]  /*61c0*/  IMAD.MOV.U32 R5, RZ, RZ, -0x1 ;  /* 0xffffffffff057424 */ /* 0x000fe200078e00ff */
[----:B------:R-:W-:-:S02]  /*61d0*/  @P3 LOP3.LUT R12, R12, 0x1, R11, 0x78, !PT ;  /* 0x000000010c0c3812 */ /* 0x000fc400078e780b */
[----:B0-----:R-:W-:-:S09]  /*61e0*/  PRMT R10, RZ, 0x7610, R10 ;  /* 0x00007610ff0a7816 */ /* 0x001fd2000000000a */
[----:B------:R-:W-:Y:S05]  /*61f0*/  @P1 BRA `(.L_x_122) ;  /* 0x00000004004c1947 */ /* 0x000fea0003800000 */
[----:B------:R-:W0:Y:S01]  /*6200*/  S2R R17, SR_CTAID.X ;  /* 0x0000000000117919 */ /* 0x000e220000002500 */
[----:B------:R-:W-:Y:S01]  /*6210*/  ULDC.64 UR4, c[0x0][0x628] ;  /* 0x00018a0000047ab9 */ /* 0x000fe20000000a00 */
[----:B------:R-:W1:Y:S01]  /*6220*/  LDC R18, c[0x0][0x144] ;  /* 0x00005100ff127b82 */ /* 0x000e620000000800 */
[----:B------:R-:W-:Y:S01]  /*6230*/  ISETP.NE.U32.AND P1, PT, RZ, UR4, PT ;  /* 0x00000004ff007c0c */ /* 0x000fe2000bf25070 */
[----:B------:R-:W2:Y:S01]  /*6240*/  S2R R6, SR_CTAID.Y ;  /* 0x0000000000067919 */ /* 0x000ea20000002600 */
[----:B------:R-:W-:Y:S01]  /*6250*/  ULDC UR6, c[0x0][0x150] ;  /* 0x0000540000067ab9 */ /* 0x000fe20000000800 */
[----:B------:R-:W-:Y:S01]  /*6260*/  ULDC UR7, c[0x0][0x630] ;  /* 0x00018c0000077ab9 */ /* 0x000fe20000000800 */
[----:B------:R-:W-:Y:S01]  /*6270*/  ISETP.NE.AND.EX P1, PT, RZ, UR5, PT, P1 ;  /* 0x00000005ff007c0c */ /* 0x000fe2000bf25310 */
[----:B------:R-:W-:Y:S01]  /*6280*/  IMAD.MOV.U32 R4, RZ, RZ, R2 ;  /* 0x000000ffff047224 */ /* 0x000fe200078e0002 */
[----:B0-----:R-:W-:-:S05]  /*6290*/  I2FP.F32.U32 R5, R17 ;  /* 0x0000001100057245 */ /* 0x001fca0000201000 */
[----:B------:R-:W-:Y:S01]  /*62a0*/  FMUL R20, R5, UR6 ;  /* 0x0000000605147c20 */ /* 0x000fe20008400000 */
[----:B------:R-:W-:-:S05]  /*62b0*/  IMAD.MOV.U32 R5, RZ, RZ, R3 ;  /* 0x000000ffff057224 */ /* 0x000fca00078e0003 */
[----:B--2---:R-:W-:Y:S05]  /*62c0*/  @!P1 BRA `(.L_x_123) ;  /* 0x0000000000289947 */ /* 0x004fea0003800000 */
[----:B------:R-:W-:Y:S02]  /*62d0*/  ULDC UR6, c[0x0][0x634] ;  /* 0x00018d0000067ab9 */ /* 0x000fe40000000800 */
[----:B------:R-:W-:-:S05]  /*62e0*/  IADD3 R5, P1, R2, UR6, RZ ;  /* 0x0000000602057c10 */ /* 0x000fca000ff3e0ff */
[----:B------:R-:W-:-:S04]  /*62f0*/  IMAD.X R19, RZ, RZ, R3, P1 ;  /* 0x000000ffff137224 */ /* 0x000fc800008e0603 */
[----:B------:R-:W-:-:S04]  /*6300*/  IMAD.WIDE.U32 R10, R19, UR4, RZ ;  /* 0x00000004130a7c25 */ /* 0x000fc8000f8e00ff */
[----:B------:R-:W-:-:S04]  /*6310*/  IMAD.WIDE.U32 R10, P1, R5, UR5, R10 ;  /* 0x00000005050a7c25 */ /* 0x000fc8000f82000a */
[----:B------:R-:W-:-:S04]  /*6320*/  IMAD.WIDE.U32 R4, R5, UR4, RZ ;  /* 0x0000000405047c25 */ /* 0x000fc8000f8e00ff */
[----:B------:R-:W-:Y:S01]  /*6330*/  IMAD.MOV.U32 R4, RZ, RZ, R11 ;  /* 0x000000ffff047224 */ /* 0x000fe200078e000b */
[----:B------:R-:W-:Y:S01]  /*6340*/  IADD3 RZ, P3, R5, R10, RZ ;  /* 0x0000000a05ff7210 */ /* 0x000fe20007f7e0ff */
[----:B------:R-:W-:-:S04]  /*6350*/  IMAD.X R5, RZ, RZ, RZ, P1 ;  /* 0x000000ffff057224 */ /* 0x000fc800008e06ff */
[----:B------:R-:W-:-:S08]  /*6360*/  IMAD.WIDE.U32.X R4, R19, UR5, R4, P3 ;  /* 0x0000000513047c25 */ /* 0x000fd000098e0404 */
.L_x_123:
[--C-:B------:R-:W-:Y:S01]  /*6370*/  SHF.R.U64 R16, R4, UR7, R5.reuse ;  /* 0x0000000704107c19 */ /* 0x100fe20008001205 */
[----:B------:R-:W0:Y:S01]  /*6380*/  F2I.U32.TRUNC.NTZ R20, R20 ;  /* 0x0000001400147305 */ /* 0x000e22000020f000 */
[----:B------:R-:W-:Y:S01]  /*6390*/  SHF.R.U32.HI R4, RZ, UR7, R5 ;  /* 0x00000007ff047c19 */ /* 0x000fe20008011605 */
[----:B------:R-:W-:Y:S01]  /*63a0*/  ULDC.64 UR4, c[0x0][0x620] ;  /* 0x0001880000047ab9 */ /* 0x000fe20000000a00 */
[----:B------:R-:W-:Y:S01]  /*63b0*/  IADD3 R11, P1, RZ, -R16, RZ ;  /* 0x80000010ff0b7210 */ /* 0x000fe20007f3e0ff */
[----:B------:R-:W-:Y:S01]  /*63c0*/  ULDC.64 UR6, c[0x0][0x640] ;  /* 0x0001900000067ab9 */ /* 0x000fe20000000a00 */
[----:B------:R-:W2:Y:S03]  /*63d0*/  LDC R21, c[0x0][0x148] ;  /* 0x00005200ff157b82 */ /* 0x000ea60000000800 */
[----:B------:R-:W-:Y:S01]  /*63e0*/  IMAD.X R4, RZ, RZ, ~R4, P1 ;  /* 0x000000ffff047224 */ /* 0x000fe200008e0e04 */
[----:B------:R-:W-:-:S03]  /*63f0*/  ISETP.NE.U32.AND P1, PT, RZ, UR6, PT ;  /* 0x00000006ff007c0c */ /* 0x000fc6000bf25070 */
[----:B------:R-:W-:Y:S01]  /*6400*/  IMAD R10, R4, UR4, RZ ;  /* 0x00000004040a7c24 */ /* 0x000fe2000f8e02ff */
[----:B------:R-:W-:Y:S01]  /*6410*/  ISETP.NE.AND.EX P1, PT, RZ, UR7, PT, P1 ;  /* 0x00000007ff007c0c */ /* 0x000fe2000bf25310 */
[----:B------:R-:W-:Y:S01]  /*6420*/  IMAD.WIDE.U32 R4, R11, UR4, R2 ;  /* 0x000000040b047c25 */ /* 0x000fe2000f8e0002 */
[----:B------:R-:W-:-:S03]  /*6430*/  ULDC UR4, c[0x0][0x618] ;  /* 0x0001860000047ab9 */ /* 0x000fc60000000800 */
[----:B------:R-:W-:Y:S01]  /*6440*/  IMAD R11, R11, UR5, R10 ;  /* 0x000000050b0b7c24 */ /* 0x000fe2000f8e020a */
[----:B------:R-:W-:Y:S01]  /*6450*/  ULDC UR5, c[0x0][0x154] ;  /* 0x0000550000057ab9 */ /* 0x000fe20000000800 */
[----:B0-----:R-:W-:Y:S02]  /*6460*/  IMAD.MOV R10, RZ, RZ, -R20 ;  /* 0x000000ffff0a7224 */ /* 0x001fe400078e0a14 */
[----:B------:R-:W-:Y:S02]  /*6470*/  IMAD.IADD R5, R5, 0x1, R11 ;  /* 0x0000000105057824 */ /* 0x000fe400078e020b */
[----:B-1----:R-:W-:Y:S01]  /*6480*/  IMAD R17, R18, R10, R17 ;  /* 0x0000000a12117224 */ /* 0x002fe200078e0211 */
[----:B------:R-:W-:Y:S02]  /*6490*/  I2FP.F32.U32 R10, R6 ;  /* 0x00000006000a7245 */ /* 0x000fe40000201000 */
[--C-:B------:R-:W-:Y:S02]  /*64a0*/  SHF.R.U64 R18, R4, UR4, R5.reuse ;  /* 0x0000000404127c19 */ /* 0x100fe40008001205 */
[----:B------:R-:W-:Y:S01]  /*64b0*/  SHF.R.U32.HI R5, RZ, UR4, R5 ;  /* 0x00000004ff057c19 */ /* 0x000fe20008011605 */
[----:B------:R-:W-:Y:S01]  /*64c0*/  FMUL R10, R10, UR5 ;  /* 0x000000050a0a7c20 */ /* 0x000fe20008400000 */
[----:B------:R-:W-:-:S02]  /*64d0*/  ULDC UR4, c[0x0][0x608] ;  /* 0x0001820000047ab9 */ /* 0x000fc40000000800 */
[--C-:B------:R-:W-:Y:S01]  /*64e0*/  SHF.R.U64 R20, R18, UR4, R5.reuse ;  /* 0x0000000412147c19 */ /* 0x100fe20008001205 */
[----:B------:R0:W1:Y:S01]  /*64f0*/  F2I.U32.TRUNC.NTZ R22, R10 ;  /* 0x0000000a00167305 */ /* 0x000062000020f000 */
[----:B------:R-:W-:Y:S01]  /*6500*/  SHF.R.U32.HI R5, RZ, UR4, R5 ;  /* 0x00000004ff057c19 */ /* 0x000fe20008011605 */
[----:B------:R-:W-:-:S03]  /*6510*/  ULDC UR4, c[0x0][0x658] ;  /* 0x0001960000047ab9 */ /* 0x000fc60000000800 */
[--C-:B------:R-:W-:Y:S02]  /*6520*/  SHF.R.U64 R19, R20, UR4, R5.reuse ;  /* 0x0000000414137c19 */ /* 0x100fe40008001205 */
[----:B------:R-:W-:-:S03]  /*6530*/  SHF.R.U32.HI R23, RZ, UR4, R5 ;  /* 0x00000004ff177c19 */ /* 0x000fc60008011605 */
[----:B------:R-:W-:Y:S02]  /*6540*/  IMAD.MOV.U32 R4, RZ, RZ, R19 ;  /* 0x000000ffff047224 */ /* 0x000fe400078e0013 */
[----:B------:R-:W-:Y:S01]  /*6550*/  IMAD.MOV.U32 R5, RZ, RZ, R23 ;  /* 0x000000ffff057224 */ /* 0x000fe200078e0017 */
[----:B0-----:R-:W-:Y:S06]  /*6560*/  @!P1 BRA `(.L_x_124) ;  /* 0x0000000000289947 */ /* 0x001fec0003800000 */
        /* <DEDUP_REMOVED lines=10> */
.L_x_124:
[----:B------:R-:W-:Y:S01]  /*6610*/  ULDC UR4, c[0x0][0x648] ;  /* 0x0001920000047ab9 */ /* 0x000fe20000000800 */
[----:B-1----:R-:W-:Y:S01]  /*6620*/  IMAD.MOV R22, RZ, RZ, -R22 ;  /* 0x000000ffff167224 */ /* 0x002fe200078e0a16 */
[----:B------:R-:W-:Y:S01]  /*6630*/  SHF.R.U64 R5, R4, UR4, R5 ;  /* 0x0000000404057c19 */ /* 0x000fe20008001205 */
[----:B------:R-:W-:Y:S01]  /*6640*/  ULDC UR4, c[0x0][0x638] ;  /* 0x00018e0000047ab9 */ /* 0x000fe20000000800 */
[----:B------:R-:W-:Y:S01]  /*6650*/  LOP3.LUT R4, R20, UR19, RZ, 0xc0, !PT ;  /* 0x0000001314047c12 */ /* 0x000fe2000f8ec0ff */
[----:B--2---:R-:W-:Y:S01]  /*6660*/  @P4 IMAD R17, R21, R22, R6 ;  /* 0x0000001615114224 */ /* 0x004fe200078e0206 */
[----:B------:R-:W-:Y:S01]  /*6670*/  LOP3.LUT R18, R18, UR18, RZ, 0xc0, !PT ;  /* 0x0000001212127c12 */ /* 0x000fe2000f8ec0ff */
[----:B------:R-:W-:Y:S01]  /*6680*/  IMAD.MOV R6, RZ, RZ, -R5 ;  /* 0x000000ffff067224 */ /* 0x000fe200078e0a05 */
[----:B------:R-:W-:Y:S01]  /*6690*/  ULDC UR5, c[0x0][0x610] ;  /* 0x0001840000057ab9 */ /* 0x000fe20000000800 */
[----:B------:R-:W-:Y:S02]  /*66a0*/  IMAD R4, R5, UR20, R4 ;  /* 0x0000001405047c24 */ /* 0x000fe4000f8e0204 */
[----:B------:R-:W-:Y:S01]  /*66b0*/  IMAD R19, R6, UR4, R19 ;  /* 0x0000000406137c24 */ /* 0x000fe2000f8e0213 */
[----:B------:R-:W-:Y:S01]  /*66c0*/  ULDC UR4, c[0x0][0x600] ;  /* 0x0001800000047ab9 */ /* 0x000fe20000000800 */
[----:B------:R-:W-:-:S02]  /*66d0*/  IMAD R17, R4, UR5, R17 ;  /* 0x0000000504117c24 */ /* 0x000fc4000f8e0211 */
[----:B------:R-:W-:Y:S02]  /*66e0*/  IMAD R6, R19, UR4, R18 ;  /* 0x0000000413067c24 */ /* 0x000fe4000f8e0212 */
[----:B------:R-:W-:Y:S02]  /*66f0*/  IMAD.MOV.U32 R10, RZ, RZ, 0x1 ;  /* 0x00000001ff0a7424 */ /* 0x000fe400078e00ff */
[----:B------:R-:W-:Y:S01]  /*6700*/  IMAD.MOV.U32 R5, RZ, RZ, R16 ;  /* 0x000000ffff057224 */ /* 0x000fe200078e0010 */
[----:B------:R-:W-:Y:S02]  /*6710*/  SEL R4, R6, R17, !P4 ;  /* 0x0000001106047207 */ /* 0x000fe40006000000 */
[----:B------:R-:W-:-:S07]  /*6720*/  SEL R6, R17, R6, !P4 ;  /* 0x0000000611067207 */ /* 0x000fce0006000000 */
.L_x_122:
[----:B------:R-:W-:Y:S05]  /*6730*/  BSYNC B1 ;  /* 0x0000000000017941 */ /* 0x000fea0003800000 */
.L_x_121:
[----:B------:R-:W-:-:S13]  /*6740*/  LOP3.LUT P1, RZ, R10, 0xff, RZ, 0xc0, !PT ;  /* 0x000000ff0aff7812 */ /* 0x000fda000782c0ff */
[----:B------:R-:W-:Y:S05]  /*6750*/  @P1 BRA `(.L_x_125) ;  /* 0xfffffff4003c1947 */ /* 0x000fea000383ffff */
[----:B------:R-:W-:Y:S05]  /*6760*/  BSYNC B0 ;  /* 0x0000000000007941 */ /* 0x000fea0003800000 */
.L_x_113:
[----:B------:R-:W-:-:S03]  /*6770*/  UMOV UR4, 0xffffffff ;  /* 0xffffffff00047882 */ /* 0x000fc60000000000 */
[----:B------:R-:W-:Y:S05]  /*6780*/  BRA.DIV UR4, `(.L_x_126) ;  /* 0x0000000a04b47947 */ /* 0x000fea000b800000 */
[----:B------:R-:W-:-:S13]  /*6790*/  ELECT P0, URZ, PT ;  /* 0x00000000003f782f */ /* 0x000fda0003800000 */
.L_x_152:
[----:B------:R-:W-:Y:S04]  /*67a0*/  BSSY B0, `(.L_x_127) ;  /* 0x0000085000007945 */ /* 0x000fe80003800000 */
[----:B------:R-:W-:Y:S05]  /*67b0*/  @!P0 BRA `(.L_x_128) ;  /* 0x00000008000c8947 */ /* 0x000fea0003800000 */
[----:B------:R-:W-:-:S04]  /*67c0*/  LOP3.LUT R7, R7, 0x2, RZ, 0xfc, !PT ;  /* 0x0000000207077812 */ /* 0x000fc800078efcff */
[----:B------:R-:W-:-:S13]  /*67d0*/  ISETP.NE.AND P0, PT, R7, 0x3, PT ;  /* 0x000000030700780c */ /* 0x000fda0003f05270 */
[----:B------:R-:W-:Y:S05]  /*67e0*/  @!P0 BRA `(.L_x_129) ;  /* 0x0000000000048947 */ /* 0x000fea0003800000 */
[----:B------:R-:W-:Y:S01]  /*67f0*/  BPT.TRAP 0x1 ;  /* 0x000000040000795c */ /* 0x000fe20000300000 */
.L_x_129:
[----:B------:R-:W0:Y:S01]  /*6800*/  S2R R3, SR_CgaCtaId ;  /* 0x0000000000037919 */ /* 0x000e220000008800 */
[----:B------:R-:W-:Y:S02]  /*6810*/  MOV R0, 0x400 ;  /* 0x0000040000007802 */ /* 0x000fe40000000f00 */
[----:B------:R-:W-:Y:S02]  /*6820*/  SHF.L.U32 R2, R12, 0x1f, RZ ;  /* 0x0000001f0c027819 */ /* 0x000fe400000006ff */
[----:B0-----:R-:W-:-:S05]  /*6830*/  LEA R0, R3, R0, 0x18 ;  /* 0x0000000003007211 */ /* 0x001fca00078ec0ff */
[----:B------:R-:W-:-:S04]  /*6840*/  VIADD R0, R0, 0x70 ;  /* 0x0000007000007836 */ /* 0x000fc80000000000 */
[C---:B------:R-:W-:Y:S02]  /*6850*/  IMAD R5, R15.reuse, 0x8, R0 ;  /* 0x000000080f057824 */ /* 0x040fe400078e0200 */
[----:B------:R-:W-:Y:S02]  /*6860*/  VIADD R15, R15, 0x1 ;  /* 0x000000010f0f7836 */ /* 0x000fe40000000000 */
[----:B------:R-:W0:Y:S03]  /*6870*/  SYNCS.PHASECHK.TRANS64.TRYWAIT P0, [R5+URZ], R2 ;  /* 0x00000002050075a7 */ /* 0x000e26000800017f */
[----:B------:R-:W-:-:S04]  /*6880*/  ISETP.NE.AND P1, PT, R15, 0xe, PT ;  /* 0x0000000e0f00780c */ /* 0x000fc80003f25270 */
[----:B------:R-:W-:Y:S02]  /*6890*/  SEL R3, RZ, 0x1, P1 ;  /* 0x00000001ff037807 */ /* 0x000fe40000800000 */
[----:B------:R-:W-:Y:S02]  /*68a0*/  SEL R15, R15, RZ, P1 ;  /* 0x000000ff0f0f7207 */ /* 0x000fe40000800000 */
[----:B------:R-:W-:-:S03]  /*68b0*/  LOP3.LUT R12, R12, R3, RZ, 0x3c, !PT ;  /* 0x000000030c0c7212 */ /* 0x000fc600078e3cff */
[----:B------:R-:W-:Y:S01]  /*68c0*/  IMAD R7, R15, 0x8, R0 ;  /* 0x000000080f077824 */ /* 0x000fe200078e0200 */
[----:B------:R-:W-:Y:S01]  /*68d0*/  SHF.L.U32 R4, R12, 0x1f, RZ ;  /* 0x0000001f0c047819 */ /* 0x000fe200000006ff */
[----:B0-----:R-:W-:Y:S06]  /*68e0*/  @!P0 BRA `(.L_x_130) ;  /* 0x0000000800808947 */ /* 0x001fec0003800000 */
.L_x_153:
[----:B------:R-:W1:Y:S01]  /*68f0*/  SYNCS.PHASECHK.TRANS64.TRYWAIT P0, [R7+URZ], R4 ;  /* 0x00000004070075a7 */ /* 0x000e62000800017f */
[----:B0-----:R-:W-:-:S05]  /*6900*/  VIADD R2, R15, 0x1 ;  /* 0x000000010f027836 */ /* 0x001fca0000000000 */
[----:B------:R-:W-:-:S04]  /*6910*/  ISETP.NE.AND P1, PT, R2, 0xe, PT ;  /* 0x0000000e0200780c */ /* 0x000fc80003f25270 */
[----:B------:R-:W-:Y:S02]  /*6920*/  SEL R3, RZ, 0x1, P1 ;  /* 0x00000001ff037807 */ /* 0x000fe40000800000 */
[----:B------:R-:W-:Y:S02]  /*6930*/  SEL R9, R2, RZ, P1 ;  /* 0x000000ff02097207 */ /* 0x000fe40000800000 */
[----:B------:R-:W-:-:S03]  /*6940*/  LOP3.LUT R12, R12, R3, RZ, 0x3c, !PT ;  /* 0x000000030c0c7212 */ /* 0x000fc600078e3cff */
[----:B------:R-:W-:Y:S01]  /*6950*/  IMAD R6, R9, 0x8, R0 ;  /* 0x0000000809067824 */ /* 0x000fe200078e0200 */
[----:B------:R-:W-:Y:S01]  /*6960*/  SHF.L.U32 R5, R12, 0x1f, RZ ;  /* 0x0000001f0c057819 */ /* 0x000fe200000006ff */
[----:B-1----:R-:W-:Y:S06]  /*6970*/  @!P0 BRA `(.L_x_131) ;  /* 0x0000000800708947 */ /* 0x002fec0003800000 */
.L_x_154:
[----:B------:R-:W1:Y:S01]  /*6980*/  SYNCS.PHASECHK.TRANS64.TRYWAIT P0, [R6+URZ], R5 ;  /* 0x00000005060075a7 */ /* 0x000e62000800017f */
[----:B------:R-:W-:-:S05]  /*6990*/  VIADD R2, R9, 0x1 ;  /* 0x0000000109027836 */ /* 0x000fca0000000000 */
[----:B------:R-:W-:-:S04]  /*69a0*/  ISETP.NE.AND P1, PT, R2, 0xe, PT ;  /* 0x0000000e0200780c */ /* 0x000fc80003f25270 */
[----:B------:R-:W-:Y:S02]  /*69b0*/  SEL R3, RZ, 0x1, P1 ;  /* 0x00000001ff037807 */ /* 0x000fe40000800000 */
[----:B0-----:R-:W-:Y:S02]  /*69c0*/  SEL R7, R2, RZ, P1 ;  /* 0x000000ff02077207 */ /* 0x001fe40000800000 */
[----:B------:R-:W-:-:S03]  /*69d0*/  LOP3.LUT R12, R12, R3, RZ, 0x3c, !PT ;  /* 0x000000030c0c7212 */ /* 0x000fc600078e3cff */
[----:B------:R-:W-:Y:S01]  /*69e0*/  IMAD R9, R7, 0x8, R0 ;  /* 0x0000000807097824 */ /* 0x000fe200078e0200 */
[----:B------:R-:W-:Y:S01]  /*69f0*/  SHF.L.U32 R4, R12, 0x1f, RZ ;  /* 0x0000001f0c047819 */ /* 0x000fe200000006ff */
[----:B-1----:R-:W-:Y:S06]  /*6a00*/  @!P0 BRA `(.L_x_132) ;  /* 0x0000000800608947 */ /* 0x002fec0003800000 */
.L_x_155:
[----:B------:R-:W1:Y:S01]  /*6a10*/  SYNCS.PHASECHK.TRANS64.TRYWAIT P0, [R9+URZ], R4 ;  /* 0x00000004090075a7 */ /* 0x000e62000800017f */
[----:B------:R-:W-:-:S05]  /*6a20*/  VIADD R2, R7, 0x1 ;  /* 0x0000000107027836 */ /* 0x000fca0000000000 */
[----:B------:R-:W-:-:S04]  /*6a30*/  ISETP.NE.AND P1, PT, R2, 0xe, PT ;  /* 0x0000000e0200780c */ /* 0x000fc80003f25270 */
[----:B------:R-:W-:Y:S02]  /*6a40*/  SEL R3, RZ, 0x1, P1 ;  /* 0x00000001ff037807 */ /* 0x000fe40000800000 */
[----:B------:R-:W-:Y:S02]  /*6a50*/  SEL R7, R2, RZ, P1 ;  /* 0x000000ff02077207 */ /* 0x000fe40000800000 */
[----:B------:R-:W-:-:S03]  /*6a60*/  LOP3.LUT R12, R12, R3, RZ, 0x3c, !PT ;  /* 0x000000030c0c7212 */ /* 0x000fc600078e3cff */
[----:B0-----:R-:W-:Y:S01]  /*6a70*/  IMAD R6, R7, 0x8, R0 ;  /* 0x0000000807067824 */ /* 0x001fe200078e0200 */
[----:B------:R-:W-:Y:S01]  /*6a80*/  SHF.L.U32 R5, R12, 0x1f, RZ ;  /* 0x0000001f0c057819 */ /* 0x000fe200000006ff */
[----:B-1----:R-:W-:Y:S06]  /*6a90*/  @!P0 BRA `(.L_x_133) ;  /* 0x0000000800508947 */ /* 0x002fec0003800000 */
.L_x_156:
        /* <DEDUP_REMOVED lines=9> */
.L_x_157:
        /* <DEDUP_REMOVED lines=9> */
.L_x_158:
        /* <DEDUP_REMOVED lines=9> */
.L_x_159:
        /* <DEDUP_REMOVED lines=9> */
.L_x_160:
        /* <DEDUP_REMOVED lines=9> */
.L_x_161:
        /* <DEDUP_REMOVED lines=9> */
.L_x_162:
        /* <DEDUP_REMOVED lines=9> */
.L_x_163:
        /* <DEDUP_REMOVED lines=9> */
.L_x_164:
[----:B------:R-:W1:Y:S01]  /*6f20*/  SYNCS.PHASECHK.TRANS64.TRYWAIT P0, [R6+URZ], R5 ;  /* 0x00000005060075a7 */ /* 0x000e62000800017f */
[----:B------:R-:W-:-:S05]  /*6f30*/  VIADD R2, R7, 0x1 ;  /* 0x0000000107027836 */ /* 0x000fca0000000000 */
[----:B------:R-:W-:-:S04]  /*6f40*/  ISETP.NE.AND P1, PT, R2, 0xe, PT ;  /* 0x0000000e0200780c */ /* 0x000fc80003f25270 */
[----:B0-----:R-:W-:Y:S02]  /*6f50*/  SEL R4, RZ, 0x1, P1 ;  /* 0x00000001ff047807 */ /* 0x001fe40000800000 */
[----:B------:R-:W-:Y:S02]  /*6f60*/  SEL R3, R2, RZ, P1 ;  /* 0x000000ff02037207 */ /* 0x000fe40000800000 */
[----:B------:R-:W-:Y:S01]  /*6f70*/  LOP3.LUT R4, R11, R4, RZ, 0x3c, !PT ;  /* 0x000000040b047212 */ /* 0x000fe200078e3cff */
[----:B-1----:R-:W-:Y:S06]  /*6f80*/  @!P0 BRA `(.L_x_142) ;  /* 0x0000000400c88947 */ /* 0x002fec0003800000 */
.L_x_165:
[----:B------:R-:W-:Y:S01]  /*6f90*/  IMAD R3, R3, 0x8, R0 ;  /* 0x0000000803037824 */ /* 0x000fe200078e0200 */
[----:B------:R-:W-:-:S07]  /*6fa0*/  SHF.L.U32 R0, R4, 0x1f, RZ ;  /* 0x0000001f04007819 */ /* 0x000fce00000006ff */
.L_x_143:
[----:B-1----:R1:W2:Y:S02]  /*6fb0*/  SYNCS.PHASECHK.TRANS64.TRYWAIT P0, [R3+URZ], R0 ;  /* 0x00000000030075a7 */ /* 0x0022a4000800017f */
[----:B--2---:R-:W-:Y:S05]  /*6fc0*/  @!P0 NANOSLEEP.SYNCS 0x989680 ;  /* 0x009896800000895d */ /* 0x004fea0003900000 */
[----:B------:R-:W2:Y:S02]  /*6fd0*/  @!P0 SYNCS.PHASECHK.TRANS64 P0, [R3+URZ], R0 ;  /* 0x00000000030085a7 */ /* 0x000ea4000800007f */
[----:B--2---:R-:W-:Y:S05]  /*6fe0*/  @!P0 BRA `(.L_x_143) ;  /* 0xfffffffc00f08947 */ /* 0x004fea000383ffff */
.L_x_128:
[----:B------:R-:W-:Y:S05]  /*6ff0*/  BSYNC B0 ;  /* 0x0000000000007941 */ /* 0x000fea0003800000 */
.L_x_127:
[----:B------:R-:W-:Y:S05]  /*7000*/  EXIT ;  /* 0x000000000000794d */ /* 0x000fea0003800000 */
.L_x_20:
[----:B0-----:R-:W-:-:S04]  /*7010*/  IMAD.U32 R17, RZ, RZ, UR11 ;  /* 0x0000000bff117e24 */ /* 0x001fc8000f8e00ff */
[----:B------:R0:W1:Y:S03]  /*7020*/  SYNCS.PHASECHK.TRANS64.TRYWAIT P0, [R17+URZ+-0x8], R16 ;  /* 0xfffff810110075a7 */ /* 0x000066000800017f */
[----:B-1----:R-:W-:Y:S05]  /*7030*/  @!P0 NANOSLEEP.SYNCS 0x989680 ;  /* 0x009896800000895d */ /* 0x002fea0003900000 */
[----:B------:R-:W1:Y:S02]  /*7040*/  @!P0 SYNCS.PHASECHK.TRANS64 P0, [R17+URZ+-0x8], R16 ;  /* 0xfffff810110085a7 */ /* 0x000e64000800007f */
[----:B-1----:R-:W-:Y:S05]  /*7050*/  @!P0 BRA `(.L_x_20) ;  /* 0xfffffffc00ec8947 */ /* 0x002fea000383ffff */
[----:B------:R-:W-:Y:S05]  /*7060*/  BRA `(.L_x_144) ;  /* 0xffffffa800087947 */ /* 0x000fea000383ffff */
.L_x_25:
[----:B-1----:R-:W-:-:S04]  /*7070*/  IMAD.U32 R17, RZ, RZ, UR6 ;  /* 0x00000006ff117e24 */ /* 0x002fc8000f8e00ff */
[----:B------:R1:W4:Y:S03]  /*7080*/  SYNCS.PHASECHK.TRANS64.TRYWAIT P0, [R17+URZ], R16 ;  /* 0x00000010110075a7 */ /* 0x000326000800017f */
[----:B----4-:R-:W-:Y:S05]  /*7090*/  @!P0 NANOSLEEP.SYNCS 0x989680 ;  /* 0x009896800000895d */ /* 0x010fea0003900000 */
[----:B------:R-:W4:Y:S02]  /*70a0*/  @!P0 SYNCS.PHASECHK.TRANS64 P0, [R17+URZ], R16 ;  /* 0x00000010110085a7 */ /* 0x000f24000800007f */
[----:B----4-:R-:W-:Y:S05]  /*70b0*/  @!P0 BRA `(.L_x_25) ;  /* 0xfffffffc00ec8947 */ /* 0x010fea000383ffff */
[----:B------:R-:W-:Y:S05]  /*70c0*/  BRA `(.L_x_24) ;  /* 0xffffffa800b07947 */ /* 0x000fea000383ffff */
.L_x_31:
[----:B-1----:R-:W-:-:S04]  /*70d0*/  IMAD.U32 R19, RZ, RZ, UR16 ;  /* 0x00000010ff137e24 */ /* 0x002fc8000f8e00ff */
[----:B------:R1:W4:Y:S03]  /*70e0*/  SYNCS.PHASECHK.TRANS64.TRYWAIT P0, [R19+URZ], R18 ;  /* 0x00000012130075a7 */ /* 0x000326000800017f */
[----:B----4-:R-:W-:Y:S05]  /*70f0*/  @!P0 NANOSLEEP.SYNCS 0x989680 ;  /* 0x009896800000895d */ /* 0x010fea0003900000 */
[----:B------:R-:W4:Y:S02]  /*7100*/  @!P0 SYNCS.PHASECHK.TRANS64 P0, [R19+URZ], R18 ;  /* 0x00000012130085a7 */ /* 0x000f24000800007f */
[----:B----4-:R-:W-:Y:S05]  /*7110*/  @!P0 BRA `(.L_x_31) ;  /* 0xfffffffc00ec8947 */ /* 0x010fea000383ffff */
[----:B------:R-:W-:Y:S05]  /*7120*/  BRA `(.L_x_30) ;  /* 0xffffffb000347947 */ /* 0x000fea000383ffff */
.L_x_41:
[----:B0-----:R-:W-:-:S04]  /*7130*/  IMAD.U32 R17, RZ, RZ, UR11 ;  /* 0x0000000bff117e24 */ /* 0x001fc8000f8e00ff */
[----:B------:R0:W1:Y:S03]  /*7140*/  SYNCS.PHASECHK.TRANS64.TRYWAIT P0, [R17+URZ+0x8], R16 ;  /* 0x00000810110075a7 */ /* 0x000066000800017f */
[----:B-1----:R-:W-:Y:S05]  /*7150*/  @!P0 NANOSLEEP.SYNCS 0x989680 ;  /* 0x009896800000895d */ /* 0x002fea0003900000 */
[----:B------:R-:W1:Y:S02]  /*7160*/  @!P0 SYNCS.PHASECHK.TRANS64 P0, [R17+URZ+0x8], R16 ;  /* 0x00000810110085a7 */ /* 0x000e64000800007f */
[----:B-1----:R-:W-:Y:S05]  /*7170*/  @!P0 BRA `(.L_x_41) ;  /* 0xfffffffc00ec8947 */ /* 0x002fea000383ffff */
[----:B------:R-:W-:Y:S05]  /*7180*/  BRA `(.L_x_145) ;  /* 0xffffffb800bc7947 */ /* 0x000fea000383ffff */
.L_x_114:
[----:B------:R-:W-:Y:S01]  /*7190*/  BSSY B1, `(.L_x_146) ;  /* 0x0000006000017945 */ /* 0x000fe20003800000 */
[----:B------:R-:W-:-:S07]  /*71a0*/  IMAD.MOV.U32 R10, RZ, RZ, -0x1 ;  /* 0xffffffffff0a7424 */ /* 0x000fce00078e00ff */
[----:B------:R-:W-:Y:S05]  /*71b0*/  WARPSYNC.COLLECTIVE R10, `(.L_x_147) ;  /* 0x000000000a0c7348 */ /* 0x000fea0003c00000 */
[----:B------:R-:W-:Y:S02]  /*71c0*/  ELECT P1, UR62, PT ;  /* 0x00000000003e782f */ /* 0x000fe40003820000 */
[----:B------:R-:W-:Y:S01]  /*71d0*/  MOV R10, UR62 ;  /* 0x0000003e000a7c02 */ /* 0x000fe20008000f00 */
[----:B------:R-:W-:Y:S10]  /*71e0*/  ENDCOLLECTIVE ;  /* 0x000000000000791b */ /* 0x000ff40003800000 */
.L_x_147:
[----:B------:R-:W-:Y:S05]  /*71f0*/  BSYNC B1 ;  /* 0x0000000000017941 */ /* 0x000fea0003800000 */
.L_x_146:
[----:B------:R-:W-:Y:S05]  /*7200*/  BRA `(.L_x_148) ;  /* 0xffffffe8009c7947 */ /* 0x000fea000383ffff */
.L_x_117:
[----:B-1----:R1:W2:Y:S02]  /*7210*/  SYNCS.PHASECHK.TRANS64.TRYWAIT P1, [R19+URZ+0x70], R10 ;  /* 0x0000700a130075a7 */ /* 0x0022a4000802017f */
[----:B--2---:R-:W-:Y:S05]  /*7220*/  @!P1 NANOSLEEP.SYNCS 0x989680 ;  /* 0x009896800000995d */ /* 0x004fea0003900000 */
[----:B------:R-:W2:Y:S02]  /*7230*/  @!P1 SYNCS.PHASECHK.TRANS64 P1, [R19+URZ+0x70], R10 ;  /* 0x0000700a130095a7 */ /* 0x000ea4000802007f */
[----:B--2---:R-:W-:Y:S05]  /*7240*/  @!P1 BRA `(.L_x_117) ;  /* 0xfffffffc00f09947 */ /* 0x004fea000383ffff */
[----:B------:R-:W-:Y:S05]  /*7250*/  BRA `(.L_x_149) ;  /* 0xffffffe800d07947 */ /* 0x000fea000383ffff */
.L_x_126:
[----:B------:R-:W-:Y:S01]  /*7260*/  BSSY B0, `(.L_x_150) ;  /* 0x0000006000007945 */ /* 0x000fe20003800000 */
[----:B------:R-:W-:-:S07]  /*7270*/  IMAD.MOV.U32 R10, RZ, RZ, -0x1 ;  /* 0xffffffffff0a7424 */ /* 0x000fce00078e00ff */
[----:B------:R-:W-:Y:S05]  /*7280*/  WARPSYNC.COLLECTIVE R10, `(.L_x_151) ;  /* 0x000000000a0c7348 */ /* 0x000fea0003c00000 */
[----:B------:R-:W-:Y:S02]  /*7290*/  ELECT P1, UR62, PT ;  /* 0x00000000003e782f */ /* 0x000fe40003820000 */
[----:B------:R-:W-:Y:S01]  /*72a0*/  MOV R10, UR62 ;  /* 0x0000003e000a7c02 */ /* 0x000fe20008000f00 */
[----:B------:R-:W-:Y:S10]  /*72b0*/  ENDCOLLECTIVE ;  /* 0x000000000000791b */ /* 0x000ff40003800000 */
.L_x_151:
[----:B------:R-:W-:Y:S05]  /*72c0*/  BSYNC B0 ;  /* 0x0000000000007941 */ /* 0x000fea0003800000 */
.L_x_150:
[----:B------:R-:W-:Y:S01]  /*72d0*/  PLOP3.LUT P0, PT, P1, PT, PT, 0x80, 0x0 ;  /* 0x000000000000781c */ /* 0x000fe20000f0f070 */
[----:B------:R-:W-:-:S12]  /*72e0*/  BRA `(.L_x_152) ;  /* 0xfffffff4002c7947 */ /* 0x000fd8000383ffff */
.L_x_130:
[----:B0-----:R0:W1:Y:S02]  /*72f0*/  SYNCS.PHASECHK.TRANS64.TRYWAIT P0, [R5+URZ], R2 ;  /* 0x00000002050075a7 */ /* 0x001064000800017f */
[----:B-1----:R-:W-:Y:S05]  /*7300*/  @!P0 NANOSLEEP.SYNCS 0x989680 ;  /* 0x009896800000895d */ /* 0x002fea0003900000 */
[----:B------:R-:W1:Y:S02]  /*7310*/  @!P0 SYNCS.PHASECHK.TRANS64 P0, [R5+URZ], R2 ;  /* 0x00000002050085a7 */ /* 0x000e64000800007f */
[----:B-1----:R-:W-:Y:S05]  /*7320*/  @!P0 BRA `(.L_x_130) ;  /* 0xfffffffc00f08947 */ /* 0x002fea000383ffff */
[----:B------:R-:W-:Y:S05]  /*7330*/  BRA `(.L_x_153) ;  /* 0xfffffff4006c7947 */ /* 0x000fea000383ffff */
.L_x_131:
[----:B0-----:R0:W1:Y:S02]  /*7340*/  SYNCS.PHASECHK.TRANS64.TRYWAIT P0, [R7+URZ], R4 ;  /* 0x00000004070075a7 */ /* 0x001064000800017f */
[----:B-1----:R-:W-:Y:S05]  /*7350*/  @!P0 NANOSLEEP.SYNCS 0x989680 ;  /* 0x009896800000895d */ /* 0x002fea0003900000 */
[----:B------:R-:W1:Y:S02]  /*7360*/  @!P0 SYNCS.PHASECHK.TRANS64 P0, [R7+URZ], R4 ;  /* 0x00000004070085a7 */ /* 0x000e64000800007f */
[----:B-1----:R-:W-:Y:S05]  /*7370*/  @!P0 BRA `(.L_x_131) ;  /* 0xfffffffc00f08947 */ /* 0x002fea000383ffff */
[----:B------:R-:W-:Y:S05]  /*7380*/  BRA `(.L_x_154) ;  /* 0xfffffff4007c7947 */ /* 0x000fea000383ffff */
.L_x_132:
[----:B0-----:R0:W1:Y:S02]  /*7390*/  SYNCS.PHASECHK.TRANS64.TRYWAIT P0, [R6+URZ], R5 ;  /* 0x00000005060075a7 */ /* 0x001064000800017f */
[----:B-1----:R-:W-:Y:S05]  /*73a0*/  @!P0 NANOSLEEP.SYNCS 0x989680 ;  /* 0x009896800000895d */ /* 0x002fea0003900000 */
[----:B------:R-:W1:Y:S02]  /*73b0*/  @!P0 SYNCS.PHASECHK.TRANS64 P0, [R6+URZ], R5 ;  /* 0x00000005060085a7 */ /* 0x000e64000800007f */
[----:B-1----:R-:W-:Y:S05]  /*73c0*/  @!P0 BRA `(.L_x_132) ;  /* 0xfffffffc00f08947 */ /* 0x002fea000383ffff */
[----:B------:R-:W-:Y:S05]  /*73d0*/  BRA `(.L_x_155) ;  /* 0xfffffff4008c7947 */ /* 0x000fea000383ffff */
.L_x_133:
[----:B0-----:R0:W1:Y:S02]  /*73e0*/  SYNCS.PHASECHK.TRANS64.TRYWAIT P0, [R9+URZ], R4 ;  /* 0x00000004090075a7 */ /* 0x001064000800017f */
[----:B-1----:R-:W-:Y:S05]  /*73f0*/  @!P0 NANOSLEEP.SYNCS 0x989680 ;  /* 0x009896800000895d */ /* 0x002fea0003900000 */
[----:B------:R-:W1:Y:S02]  /*7400*/  @!P0 SYNCS.PHASECHK.TRANS64 P0, [R9+URZ], R4 ;  /* 0x00000004090085a7 */ /* 0x000e64000800007f */
[----:B-1----:R-:W-:Y:S05]  /*7410*/  @!P0 BRA `(.L_x_133) ;  /* 0xfffffffc00f08947 */ /* 0x002fea000383ffff */
[----:B------:R-:W-:Y:S05]  /*7420*/  BRA `(.L_x_156) ;  /* 0xfffffff4009c7947 */ /* 0x000fea000383ffff */
.L_x_134:
[----:B0-----:R0:W1:Y:S02]  /*7430*/  SYNCS.PHASECHK.TRANS64.TRYWAIT P0, [R6+URZ], R5 ;  /* 0x00000005060075a7 */ /* 0x001064000800017f */
[----:B-1----:R-:W-:Y:S05]  /*7440*/  @!P0 NANOSLEEP.SYNCS 0x989680 ;  /* 0x009896800000895d */ /* 0x002fea0003900000 */
[----:B------:R-:W1:Y:S02]  /*7450*/  @!P0 SYNCS.PHASECHK.TRANS64 P0, [R6+URZ], R5 ;  /* 0x00000005060085a7 */ /* 0x000e64000800007f */
[----:B-1----:R-:W-:Y:S05]  /*7460*/  @!P0 BRA `(.L_x_134) ;  /* 0xfffffffc00f08947 */ /* 0x002fea000383ffff */
[----:B------:R-:W-:Y:S05]  /*7470*/  BRA `(.L_x_157) ;  /* 0xfffffff400ac7947 */ /* 0x000fea000383ffff */
.L_x_135:
[----:B0-----:R0:W1:Y:S02]  /*7480*/  SYNCS.PHASECHK.TRANS64.TRYWAIT P0, [R9+URZ], R4 ;  /* 0x00000004090075a7 */ /* 0x001064000800017f */
[----:B-1----:R-:W-:Y:S05]  /*7490*/  @!P0 NANOSLEEP.SYNCS 0x989680 ;  /* 0x009896800000895d */ /* 0x002fea0003900000 */
[----:B------:R-:W1:Y:S02]  /*74a0*/  @!P0 SYNCS.PHASECHK.TRANS64 P0, [R9+URZ], R4 ;  /* 0x00000004090085a7 */ /* 0x000e64000800007f */
[----:B-1----:R-:W-:Y:S05]  /*74b0*/  @!P0 BRA `(.L_x_135) ;  /* 0xfffffffc00f08947 */ /* 0x002fea000383ffff */
[----:B------:R-:W-:Y:S05]  /*74c0*/  BRA `(.L_x_158) ;  /* 0xfffffff400bc7947 */ /* 0x000fea000383ffff */
.L_x_136:
[----:B0-----:R0:W1:Y:S02]  /*74d0*/  SYNCS.PHASECHK.TRANS64.TRYWAIT P0, [R6+URZ], R5 ;  /* 0x00000005060075a7 */ /* 0x001064000800017f */
[----:B-1----:R-:W-:Y:S05]  /*74e0*/  @!P0 NANOSLEEP.SYNCS 0x989680 ;  /* 0x009896800000895d */ /* 0x002fea0003900000 */
[----:B------:R-:W1:Y:S02]  /*74f0*/  @!P0 SYNCS.PHASECHK.TRANS64 P0, [R6+URZ], R5 ;  /* 0x00000005060085a7 */ /* 0x000e64000800007f */
[----:B-1----:R-:W-:Y:S05]  /*7500*/  @!P0 BRA `(.L_x_136) ;  /* 0xfffffffc00f08947 */ /* 0x002fea000383ffff */
[----:B------:R-:W-:Y:S05]  /*7510*/  BRA `(.L_x_159) ;  /* 0xfffffff400cc7947 */ /* 0x000fea000383ffff */
.L_x_137:
[----:B0-----:R0:W1:Y:S02]  /*7520*/  SYNCS.PHASECHK.TRANS64.TRYWAIT P0, [R9+URZ], R4 ;  /* 0x00000004090075a7 */ /* 0x001064000800017f */
[----:B-1----:R-:W-:Y:S05]  /*7530*/  @!P0 NANOSLEEP.SYNCS 0x989680 ;  /* 0x009896800000895d */ /* 0x002fea0003900000 */
[----:B------:R-:W1:Y:S02]  /*7540*/  @!P0 SYNCS.PHASECHK.TRANS64 P0, [R9+URZ], R4 ;  /* 0x00000004090085a7 */ /* 0x000e64000800007f */
[----:B-1----:R-:W-:Y:S05]  /*7550*/  @!P0 BRA `(.L_x_137) ;  /* 0xfffffffc00f08947 */ /* 0x002fea000383ffff */
[----:B------:R-:W-:Y:S05]  /*7560*/  BRA `(.L_x_160) ;  /* 0xfffffff400dc7947 */ /* 0x000fea000383ffff */
.L_x_138:
[----:B0-----:R0:W1:Y:S02]  /*7570*/  SYNCS.PHASECHK.TRANS64.TRYWAIT P0, [R6+URZ], R5 ;  /* 0x00000005060075a7 */ /* 0x001064000800017f */
[----:B-1----:R-:W-:Y:S05]  /*7580*/  @!P0 NANOSLEEP.SYNCS 0x989680 ;  /* 0x009896800000895d */ /* 0x002fea0003900000 */
[----:B------:R-:W1:Y:S02]  /*7590*/  @!P0 SYNCS.PHASECHK.TRANS64 P0, [R6+URZ], R5 ;  /* 0x00000005060085a7 */ /* 0x000e64000800007f */
[----:B-1----:R-:W-:Y:S05]  /*75a0*/  @!P0 BRA `(.L_x_138) ;  /* 0xfffffffc00f08947 */ /* 0x002fea000383ffff */
[----:B------:R-:W-:Y:S05]  /*75b0*/  BRA `(.L_x_161) ;  /* 0xfffffff400ec7947 */ /* 0x000fea000383ffff */
.L_x_139:
[----:B0-----:R0:W1:Y:S02]  /*75c0*/  SYNCS.PHASECHK.TRANS64.TRYWAIT P0, [R9+URZ], R4 ;  /* 0x00000004090075a7 */ /* 0x001064000800017f */
[----:B-1----:R-:W-:Y:S05]  /*75d0*/  @!P0 NANOSLEEP.SYNCS 0x989680 ;  /* 0x009896800000895d */ /* 0x002fea0003900000 */
[----:B------:R-:W1:Y:S02]  /*75e0*/  @!P0 SYNCS.PHASECHK.TRANS64 P0, [R9+URZ], R4 ;  /* 0x00000004090085a7 */ /* 0x000e64000800007f */
[----:B-1----:R-:W-:Y:S05]  /*75f0*/  @!P0 BRA `(.L_x_139) ;  /* 0xfffffffc00f08947 */ /* 0x002fea000383ffff */
[----:B------:R-:W-:Y:S05]  /*7600*/  BRA `(.L_x_162) ;  /* 0xfffffff400fc7947 */ /* 0x000fea000383ffff */
.L_x_140:
[----:B0-----:R0:W1:Y:S02]  /*7610*/  SYNCS.PHASECHK.TRANS64.TRYWAIT P0, [R6+URZ], R5 ;  /* 0x00000005060075a7 */ /* 0x001064000800017f */
[----:B-1----:R-:W-:Y:S05]  /*7620*/  @!P0 NANOSLEEP.SYNCS 0x989680 ;  /* 0x009896800000895d */ /* 0x002fea0003900000 */
[----:B------:R-:W1:Y:S02]  /*7630*/  @!P0 SYNCS.PHASECHK.TRANS64 P0, [R6+URZ], R5 ;  /* 0x00000005060085a7 */ /* 0x000e64000800007f */
[----:B-1----:R-:W-:Y:S05]  /*7640*/  @!P0 BRA `(.L_x_140) ;  /* 0xfffffffc00f08947 */ /* 0x002fea000383ffff */
[----:B------:R-:W-:Y:S05]  /*7650*/  BRA `(.L_x_163) ;  /* 0xfffffff8000c7947 */ /* 0x000fea000383ffff */
.L_x_141:
[----:B0-----:R0:W1:Y:S02]  /*7660*/  SYNCS.PHASECHK.TRANS64.TRYWAIT P0, [R9+URZ], R4 ;  /* 0x00000004090075a7 */ /* 0x001064000800017f */
[----:B-1----:R-:W-:Y:S05]  /*7670*/  @!P0 NANOSLEEP.SYNCS 0x989680 ;  /* 0x009896800000895d */ /* 0x002fea0003900000 */
[----:B------:R-:W1:Y:S02]  /*7680*/  @!P0 SYNCS.PHASECHK.TRANS64 P0, [R9+URZ], R4 ;  /* 0x00000004090085a7 */ /* 0x000e64000800007f */
[----:B-1----:R-:W-:Y:S05]  /*7690*/  @!P0 BRA `(.L_x_141) ;  /* 0xfffffffc00f08947 */ /* 0x002fea000383ffff */
[----:B------:R-:W-:Y:S05]  /*76a0*/  BRA `(.L_x_164) ;  /* 0xfffffff8001c7947 */ /* 0x000fea000383ffff */
.L_x_142:
[----:B0-----:R0:W1:Y:S02]  /*76b0*/  SYNCS.PHASECHK.TRANS64.TRYWAIT P0, [R6+URZ], R5 ;  /* 0x00000005060075a7 */ /* 0x001064000800017f */
[----:B-1----:R-:W-:Y:S05]  /*76c0*/  @!P0 NANOSLEEP.SYNCS 0x989680 ;  /* 0x009896800000895d */ /* 0x002fea0003900000 */
[----:B------:R-:W1:Y:S02]  /*76d0*/  @!P0 SYNCS.PHASECHK.TRANS64 P0, [R6+URZ], R5 ;  /* 0x00000005060085a7 */ /* 0x000e64000800007f */
[----:B-1----:R-:W-:Y:S05]  /*76e0*/  @!P0 BRA `(.L_x_142) ;  /* 0xfffffffc00f08947 */ /* 0x002fea000383ffff */
[----:B------:R-:W-:Y:S05]  /*76f0*/  BRA `(.L_x_165) ;  /* 0xfffffff800247947 */ /* 0x000fea000383ffff */
.L_x_166:
[----:B------:R-:W-:-:S00]  /*7700*/  BRA `(.L_x_166) ;  /* 0xfffffffc00fc7947 */ /* 0x000fc0000383ffff */
[----:B------:R-:W-:-:S00]  /*7710*/  NOP ;  /* 0x0000000000007918 */ /* 0x000fc00000000000 */
        /* <DEDUP_REMOVED lines=14> */
.L_x_167:


//--------------------- .nv.shared._ZN7cutlass13device_kernelINS_4gemm6kernel13GemmUniversalIN4cute5tupleIJiiiiEEENS1_10collective13CollectiveMmaINS1_37MainloopSm90TmaGmmaWarpSpecializedFP8ILi14ENS5_IJNS4_1CILi2EEENSA_ILi1EEESC_EEENS1_32KernelTmaWarpSpecializedPingpongEEENS5_IJNSA_ILi64EEESG_NSA_ILi128EEEEEENS_12float_e4m3_tENS5_IJlSC_lEEESJ_SK_NS4_8TiledMMAINS4_8MMA_AtomIJNS4_4SM904GMMA30MMA_64x64x32_F32E4M3E4M3_SS_TNILNSO_7ScaleInE1ELSQ_1EEEEEENS4_6LayoutINS5_IJSC_SC_SC_EEENS5_IJNSA_ILi0EEESV_SV_EEEEENS5_IJNS4_10UnderscoreESY_SY_EEEEENS4_13SM90_TMA_LOADENS4_14ComposedLayoutINS4_7SwizzleILi3ELi4ELi3EEENS4_18smem_ptr_flag_bitsILi8EEENST_INS5_IJNSA_ILi8EEESH_EEENS5_IJSH_SC_EEEEEEEvNS4_8identityENS4_23SM90_TMA_LOAD_MULTICASTES1B_vS1C_EENS_8epilogue10collective6detail29Sm90TmaWarpSpecializedAdapterINS1G_15DefaultEpilogueISJ_SK_SK_NS1F_6thread17LinearCombinationISJ_Li1EffLNS1K_9ScaleType4KindE0ELNS_15FloatRoundStyleE2ESJ_EENS1_15EpilogueDefaultEEEEEvvEEEEvNT_6ParamsE --------------------------
	.section	.nv.shared._ZN7cutlass13device_kernelINS_4gemm6kernel13GemmUniversalIN4cute5tupleIJiiiiEEENS1_10collective13CollectiveMmaINS1_37MainloopSm90TmaGmmaWarpSpecializedFP8ILi14ENS5_IJNS4_1CILi2EEENSA_ILi1EEESC_EEENS1_32KernelTmaWarpSpecializedPingpongEEENS5_IJNSA_ILi64EEESG_NSA_ILi128EEEEEENS_12float_e4m3_tENS5_IJlSC_lEEESJ_SK_NS4_8TiledMMAINS4_8MMA_AtomIJNS4_4SM904GMMA30MMA_64x64x32_F32E4M3E4M3_SS_TNILNSO_7ScaleInE1ELSQ_1EEEEEENS4_6LayoutINS5_IJSC_SC_SC_EEENS5_IJNSA_ILi0EEESV_SV_EEEEENS5_IJNS4_10UnderscoreESY_SY_EEEEENS4_13SM90_TMA_LOADENS4_14ComposedLayoutINS4_7SwizzleILi3ELi4ELi3EEENS4_18smem_ptr_flag_bitsILi8EEENST_INS5_IJNSA_ILi8EEESH_EEENS5_IJSH_SC_EEEEEEEvNS4_8identityENS4_23SM90_TMA_LOAD_MULTICASTES1B_vS1C_EENS_8epilogue10collective6detail29Sm90TmaWarpSpecializedAdapterINS1G_15DefaultEpilogueISJ_SK_SK_NS1F_6thread17LinearCombinationISJ_Li1EffLNS1K_9ScaleType4KindE0ELNS_15FloatRoundStyleE2ESJ_EENS1_15EpilogueDefaultEEEEEvvEEEEvNT_6ParamsE,"aw",@nobits
	.sectionflags	@""
	.align	16
	.zero		1024


//--------------------- .nv.shared.reserved.0     --------------------------
	.section	.nv.shared.reserved.0,"aw",@nobits
	.weak		__nv_reservedSMEM_offset_0_alias
	.size		__nv_reservedSMEM_offset_0_alias, 0, 0
	.other		__nv_reservedSMEM_offset_0_alias,@"STO_CUDA_RESERVED_SHARED STV_DEFAULT"
__nv_reservedSMEM_offset_0_alias:
	.zero		0


//--------------------- .nv.global                --------------------------
	.section	.nv.global,"aw",@nobits
.nv.global:
	.type		_ZN39_INTERNAL_bd34aadd_4_k_cu_bf9e1657_34284cute1_E,@object
	.size		_ZN39_INTERNAL_bd34aadd_4_k_cu_bf9e1657_34284cute1_E,(_ZN39_INTERNAL_bd34aadd_4_k_cu_bf9e1657_34284cuda3std3__45__cpo6cbeginE - _ZN39_INTERNAL_bd34aadd_4_k_cu_bf9e1657_34284cute1_E)
_ZN39_INTERNAL_bd34aadd_4_k_cu_bf9e1657_34284cute1_E:
	.zero		1
	.type		_ZN39_INTERNAL_bd34aadd_4_k_cu_bf9e1657_34284cuda3std3__45__cpo6cbeginE,@object
	.size		_ZN39_INTERNAL_bd34aadd_4_k_cu_bf9e1657_34284cuda3std3__45__cpo6cbeginE,(_ZN39_INTERNAL_bd34aadd_4_k_cu_bf9e1657_34284cuda3std3__48in_placeE - _ZN39_INTERNAL_bd34aadd_4_k_cu_bf9e1657_34284cuda3std3__45__cpo6cbeginE)
_ZN39_INTERNAL_bd34aadd_4_k_cu_bf9e1657_34284cuda3std3__45__cpo6cbeginE:
	.zero		1
	.type		_ZN39_INTERNAL_bd34aadd_4_k_cu_bf9e1657_34284cuda3std3__48in_placeE,@object
	.size		_ZN39_INTERNAL_bd34aadd_4_k_cu_bf9e1657_34284cuda3std3__48in_placeE,(_ZN39_INTERNAL_bd34aadd_4_k_cu_bf9e1657_34284cuda3std6ranges3__45__cpo9iter_moveE - _ZN39_INTERNAL_bd34aadd_4_k_cu_bf9e1657_34284cuda3std3__48in_placeE)
_ZN39_INTERNAL_bd34aadd_4_k_cu_bf9e1657_34284cuda3std3__48in_placeE:
	.zero		1
	.type		_ZN39_INTERNAL_bd34aadd_4_k_cu_bf9e1657_34284cuda3std6ranges3__45__cpo9iter_moveE,@object
	.size		_ZN39_INTERNAL_bd34aadd_4_k_cu_bf9e1657_34284cuda3std6ranges3__45__cpo9iter_moveE,(_ZN39_INTERNAL_bd34aadd_4_k_cu_bf9e1657_34284cuda3std3__45__cpo5beginE - _ZN39_INTERNAL_bd34aadd_4_k_cu_bf9e1657_34284cuda3std6ranges3__45__cpo9iter_moveE)
_ZN39_INTERNAL_bd34aadd_4_k_cu_bf9e1657_34284cuda3std6ranges3__45__cpo9iter_moveE:
	.zero		1
	.type		_ZN39_INTERNAL_bd34aadd_4_k_cu_bf9e1657_34284cuda3std3__45__cpo5beginE,@object
	.size		_ZN39_INTERNAL_bd34aadd_4_k_cu_bf9e1657_34284cuda3std3__45__cpo5beginE,(_ZN39_INTERNAL_bd34aadd_4_k_cu_bf9e1657_34284cuda3std3__441_GLOBAL__N__bd34aadd_4_k_cu_bf9e1657_34286ignoreE - _ZN39_INTERNAL_bd34aadd_4_k_cu_bf9e1657_34284cuda3std3__45__cpo5beginE)
_ZN39_INTERNAL_bd34aadd_4_k_cu_bf9e1657_34284cuda3std3__45__cpo5beginE:
	.zero		1
	.type		_ZN39_INTERNAL_bd34aadd_4_k_cu_bf9e1657_34284cuda3std3__441_GLOBAL__N__bd34aadd_4_k_cu_bf9e1657_34286ignoreE,@object
	.size		_ZN39_INTERNAL_bd34aadd_4_k_cu_bf9e1657_34284cuda3std3__441_GLOBAL__N__bd34aadd_4_k_cu_bf9e1657_34286ignoreE,(_ZN39_INTERNAL_bd34aadd_4_k_cu_bf9e1657_34284cute7productE - _ZN39_INTERNAL_bd34aadd_4_k_cu_bf9e1657_34284cuda3std3__441_GLOBAL__N__bd34aadd_4_k_cu_bf9e1657_34286ignoreE)
_ZN39_INTERNAL_bd34aadd_4_k_cu_bf9e1657_34284cuda3std3__441_GLOBAL__N__bd34aadd_4_k_cu_bf9e1657_34286ignoreE:
	.zero		1
	.type		_ZN39_INTERNAL_bd34aadd_4_k_cu_bf9e1657_34284cute7productE,@object
	.size		_ZN39_INTERNAL_bd34aadd_4_k_cu_bf9e1657_34284cute7productE,(_ZN39_INTERNAL_bd34aadd_4_k_cu_bf9e1657_34284cuda3std3__45__cpo3endE - _ZN39_INTERNAL_bd34aadd_4_k_cu_bf9e1657_34284cute7productE)
_ZN39_INTERNAL_bd34aadd_4_k_cu_bf9e1657_34284cute7productE:
	.zero		1
	.type		_ZN39_INTERNAL_bd34aadd_4_k_cu_bf9e1657_34284cuda3std3__45__cpo3endE,@object
	.size		_ZN39_INTERNAL_bd34aadd_4_k_cu_bf9e1657_34284cuda3std3__45__cpo3endE,(_ZN39_INTERNAL_bd34aadd_4_k_cu_bf9e1657_34284cuda3std3__419piecewise_constructE - _ZN39_INTERNAL_bd34aadd_4_k_cu_bf9e1657_34284cuda3std3__45__cpo3endE)
_ZN39_INTERNAL_bd34aadd_4_k_cu_bf9e1657_34284cuda3std3__45__cpo3endE:
	.zero		1
	.type		_ZN39_INTERNAL_bd34aadd_4_k_cu_bf9e1657_34284cuda3std3__419piecewise_constructE,@object
	.size		_ZN39_INTERNAL_bd34aadd_4_k_cu_bf9e1657_34284cuda3std3__419piecewise_constructE,(_ZN39_INTERNAL_bd34aadd_4_k_cu_bf9e1657_34284cuda3std3__45__cpo4cendE - _ZN39_INTERNAL_bd34aadd_4_k_cu_bf9e1657_34284cuda3std3__419piecewise_constructE)
_ZN39_INTERNAL_bd34aadd_4_k_cu_bf9e1657_34284cuda3std3__419piecewise_constructE:
	.zero		1
	.type		_ZN39_INTERNAL_bd34aadd_4_k_cu_bf9e1657_34284cuda3std3__45__cpo4cendE,@object
	.size		_ZN39_INTERNAL_bd34aadd_4_k_cu_bf9e1657_34284cuda3std3__45__cpo4cendE,(_ZN39_INTERNAL_bd34aadd_4_k_cu_bf9e1657_34284cuda3std6ranges3__45__cpo4swapE - _ZN39_INTERNAL_bd34aadd_4_k_cu_bf9e1657_34284cuda3std3__45__cpo4cendE)
_ZN39_INTERNAL_bd34aadd_4_k_cu_bf9e1657_34284cuda3std3__45__cpo4cendE:
	.zero		1
	.type		_ZN39_INTERNAL_bd34aadd_4_k_cu_bf9e1657_34284cuda3std6ranges3__45__cpo4swapE,@object
	.size		_ZN39_INTERNAL_bd34aadd_4_k_cu_bf9e1657_34284cuda3std6ranges3__45__cpo4swapE,(.L_7 - _ZN39_INTERNAL_bd34aadd_4_k_cu_bf9e1657_34284cuda3std6ranges3__45__cpo4swapE)
_ZN39_INTERNAL_bd34aadd_4_k_cu_bf9e1657_34284cuda3std6ranges3__45__cpo4swapE:
	.zero		1
.L_7:


//--------------------- .nv.constant0._ZN7cutlass13device_kernelINS_4gemm6kernel13GemmUniversalIN4cute5tupleIJiiiiEEENS1_10collective13CollectiveMmaINS1_37MainloopSm90TmaGmmaWarpSpecializedFP8ILi14ENS5_IJNS4_1CILi2EEENSA_ILi1EEESC_EEENS1_32KernelTmaWarpSpecializedPingpongEEENS5_IJNSA_ILi64EEESG_NSA_ILi128EEEEEENS_12float_e4m3_tENS5_IJlSC_lEEESJ_SK_NS4_8TiledMMAINS4_8MMA_AtomIJNS4_4SM904GMMA30MMA_64x64x32_F32E4M3E4M3_SS_TNILNSO_7ScaleInE1ELSQ_1EEEEEENS4_6LayoutINS5_IJSC_SC_SC_EEENS5_IJNSA_ILi0EEESV_SV_EEEEENS5_IJNS4_10UnderscoreESY_SY_EEEEENS4_13SM90_TMA_LOADENS4_14ComposedLayoutINS4_7SwizzleILi3ELi4ELi3EEENS4_18smem_ptr_flag_bitsILi8EEENST_INS5_IJNSA_ILi8EEESH_EEENS5_IJSH_SC_EEEEEEEvNS4_8identityENS4_23SM90_TMA_LOAD_MULTICASTES1B_vS1C_EENS_8epilogue10collective6detail29Sm90TmaWarpSpecializedAdapterINS1G_15DefaultEpilogueISJ_SK_SK_NS1F_6thread17LinearCombinationISJ_Li1EffLNS1K_9ScaleType4KindE0ELNS_15FloatRoundStyleE2ESJ_EENS1_15EpilogueDefaultEEEEEvvEEEEvNT_6ParamsE --------------------------
	.section	.nv.constant0._ZN7cutlass13device_kernelINS_4gemm6kernel13GemmUniversalIN4cute5tupleIJiiiiEEENS1_10collective13CollectiveMmaINS1_37MainloopSm90TmaGmmaWarpSpecializedFP8ILi14ENS5_IJNS4_1CILi2EEENSA_ILi1EEESC_EEENS1_32KernelTmaWarpSpecializedPingpongEEENS5_IJNSA_ILi64EEESG_NSA_ILi128EEEEEENS_12float_e4m3_tENS5_IJlSC_lEEESJ_SK_NS4_8TiledMMAINS4_8MMA_AtomIJNS4_4SM904GMMA30MMA_64x64x32_F32E4M3E4M3_SS_TNILNSO_7ScaleInE1ELSQ_1EEEEEENS4_6LayoutINS5_IJSC_SC_SC_EEENS5_IJNSA_ILi0EEESV_SV_EEEEENS5_IJNS4_10UnderscoreESY_SY_EEEEENS4_13SM90_TMA_LOADENS4_14ComposedLayoutINS4_7SwizzleILi3ELi4ELi3EEENS4_18smem_ptr_flag_bitsILi8EEENST_INS5_IJNSA_ILi8EEESH_EEENS5_IJSH_SC_EEEEEEEvNS4_8identityENS4_23SM90_TMA_LOAD_MULTICASTES1B_vS1C_EENS_8epilogue10collective6detail29Sm90TmaWarpSpecializedAdapterINS1G_15DefaultEpilogueISJ_SK_SK_NS1F_6thread17LinearCombinationISJ_Li1EffLNS1K_9ScaleType4KindE0ELNS_15FloatRoundStyleE2ESJ_EENS1_15EpilogueDefaultEEEEEvvEEEEvNT_6ParamsE,"a",@progbits
	.sectionflags	@""
	.align	4
.nv.constant0._ZN7cutlass13device_kernelINS_4gemm6kernel13GemmUniversalIN4cute5tupleIJiiiiEEENS1_10collective13CollectiveMmaINS1_37MainloopSm90TmaGmmaWarpSpecializedFP8ILi14ENS5_IJNS4_1CILi2EEENSA_ILi1EEESC_EEENS1_32KernelTmaWarpSpecializedPingpongEEENS5_IJNSA_ILi64EEESG_NSA_ILi128EEEEEENS_12float_e4m3_tENS5_IJlSC_lEEESJ_SK_NS4_8TiledMMAINS4_8MMA_AtomIJNS4_4SM904GMMA30MMA_64x64x32_F32E4M3E4M3_SS_TNILNSO_7ScaleInE1ELSQ_1EEEEEENS4_6LayoutINS5_IJSC_SC_SC_EEENS5_IJNSA_ILi0EEESV_SV_EEEEENS5_IJNS4_10UnderscoreESY_SY_EEEEENS4_13SM90_TMA_LOADENS4_14ComposedLayoutINS4_7SwizzleILi3ELi4ELi3EEENS4_18smem_ptr_flag_bitsILi8EEENST_INS5_IJNSA_ILi8EEESH_EEENS5_IJSH_SC_EEEEEEEvNS4_8identityENS4_23SM90_TMA_LOAD_MULTICASTES1B_vS1C_EENS_8epilogue10collective6detail29Sm90TmaWarpSpecializedAdapterINS1G_15DefaultEpilogueISJ_SK_SK_NS1F_6thread17LinearCombinationISJ_Li1EffLNS1K_9ScaleType4KindE0ELNS_15FloatRoundStyleE2ESJ_EENS1_15EpilogueDefaultEEEEEvvEEEEvNT_6ParamsE:
	.zero		1664


//--------------------- SYMBOLS --------------------------

	.type		.nv.reservedSmem.offset0,@object
	.size		.nv.reservedSmem.offset0,0x4
